def matmul_kernel(
    a_ptr,
    b_ptr,
    c_ptr,
    M,
    N,
    K,
    stride_am,
    stride_ak,
    stride_bk,
    stride_bn,
    stride_cm,
    stride_cn,
    BLOCK_M: tl.constexpr,
    BLOCK_N: tl.constexpr,
    BLOCK_K: tl.constexpr,
    GROUP_M: tl.constexpr,
):
    pid = tl.program_id(axis=0)
    num_pid_m = tl.cdiv(M, BLOCK_M)
    num_pid_n = tl.cdiv(N, BLOCK_N)
    num_pid_in_group = GROUP_M * num_pid_n
    group_id = pid // num_pid_in_group
    first_pid_m = group_id * GROUP_M
    group_size_m = min(num_pid_m - first_pid_m, GROUP_M)
    pid_m = first_pid_m + ((pid % num_pid_in_group) % group_size_m)
    pid_n = (pid % num_pid_in_group) // group_size_m

    offs_am = (pid_m * BLOCK_M + tl.arange(0, BLOCK_M)) % M
    offs_bn = (pid_n * BLOCK_N + tl.arange(0, BLOCK_N)) % N
    offs_k = tl.arange(0, BLOCK_K)
    a_ptrs = a_ptr + offs_am[:, None] * stride_am + offs_k[None, :] * stride_ak
    b_ptrs = b_ptr + offs_k[:, None] * stride_bk + offs_bn[None, :] * stride_bn

    acc = tl.zeros((BLOCK_M, BLOCK_N), dtype=tl.float32)
    for kk in range(0, tl.cdiv(K, BLOCK_K)):
        a = tl.load(a_ptrs, mask=offs_k[None, :] < K - kk * BLOCK_K, other=0.0)
        b = tl.load(b_ptrs, mask=offs_k[:, None] < K - kk * BLOCK_K, other=0.0)
        acc = tl.dot(a, b, acc)
        a_ptrs += BLOCK_K * stride_ak
        b_ptrs += BLOCK_K * stride_bk

    c = acc.to(c_ptr.dtype.element_ty)
    offs_cm = pid_m * BLOCK_M + tl.arange(0, BLOCK_M)
    offs_cn = pid_n * BLOCK_N + tl.arange(0, BLOCK_N)
    c_ptrs = c_ptr + offs_cm[:, None] * stride_cm + offs_cn[None, :] * stride_cn
    mask = (offs_cm[:, None] < M) & (offs_cn[None, :] < N)
    tl.store(c_ptrs, c, mask=mask)

# config = {"BLOCK_K": 32, "BLOCK_M": 32, "BLOCK_N": 64, "GROUP_M": 8, "arch": "sm_100", "dtype": "fp16", "num_ctas": 1, "num_stages": 2, "num_warps": 4}
# arch = sm_100


// ===== COMPILED SASS (sm_100a) =====

	.target	sm_100a

	.elftype	@"ET_EXEC"


//--------------------- .note.nv.tkinfo           --------------------------
	.section	.note.nv.tkinfo,"",@"SHT_NOTE"
	.sectionflags	@"SHF_NOTE_NV_TKINFO"
	.tkinfo
        /*0018*/ 	.word	0x00000081
        /*0030*/ 	.string	""
        /*0030*/ 	.string	"ptxas-blackwell"
        /*0030*/ 	.string	"Cuda compilation tools, release 12.9, V12.9.86"
        /*0030*/ 	.string	"Build cuda_12.9.r12.9/compiler.36037853_0"
        /*0030*/ 	.string	"-v  -suppress-debug-info  -lineinfo  -arch sm_100a "



//--------------------- .note.nv.cuver            --------------------------
	.section	.note.nv.cuver,"",@"SHT_NOTE"
	.sectionflags	@"SHF_NOTE_NV_CUVER"
        /*0018*/ 	.short	0x0001
        /*001a*/ 	.short	0x0064
        /*001c*/ 	.short	0x0001
        /*001e*/ 	.short	0x0000
        /*0020*/ 	.short	0x0001
        /*0022*/ 	.short	0x0000


//--------------------- .nv.info                  --------------------------
	.section	.nv.info,"",@"SHT_CUDA_INFO"
	.align	4


	//----- nvinfo : EIATTR_REGCOUNT
	.align		4
        /*0000*/ 	.byte	0x04, 0x2f
        /*0002*/ 	.short	(.L_1 - .L_0)
	.align		4
.L_0:
        /*0004*/ 	.word	index@(matmul_kernel)
        /*0008*/ 	.word	0x00000080


	//----- nvinfo : EIATTR_FRAME_SIZE
	.align		4
.L_1:
        /*000c*/ 	.byte	0x04, 0x11
        /*000e*/ 	.short	(.L_3 - .L_2)
	.align		4
.L_2:
        /*0010*/ 	.word	index@(matmul_kernel)
        /*0014*/ 	.word	0x00000000


	//----- nvinfo : EIATTR_MIN_STACK_SIZE
	.align		4
.L_3:
        /*0018*/ 	.byte	0x04, 0x12
        /*001a*/ 	.short	(.L_5 - .L_4)
	.align		4
.L_4:
        /*001c*/ 	.word	index@(matmul_kernel)
        /*0020*/ 	.word	0x00000000
.L_5:


//--------------------- .nv.info.matmul_kernel    --------------------------
	.section	.nv.info.matmul_kernel,"",@"SHT_CUDA_INFO"
	.sectionflags	@""
	.align	4


	//----- nvinfo : EIATTR_CUDA_API_VERSION
	.align		4
        /*0000*/ 	.byte	0x04, 0x37
        /*0002*/ 	.short	(.L_7 - .L_6)
.L_6:
        /*0004*/ 	.word	0x00000081


	//----- nvinfo : EIATTR_KPARAM_INFO
	.align		4
.L_7:
        /*0008*/ 	.byte	0x04, 0x17
        /*000a*/ 	.short	(.L_9 - .L_8)
.L_8:
        /*000c*/ 	.word	0x00000000
        /*0010*/ 	.short	0x000d
        /*0012*/ 	.short	0x0048
        /*0014*/ 	.byte	0x00, 0xf4, 0x21, 0x00


	//----- nvinfo : EIATTR_KPARAM_INFO
	.align		4
.L_9:
        /*0018*/ 	.byte	0x04, 0x17
        /*001a*/ 	.short	(.L_11 - .L_10)
.L_10:
        /*001c*/ 	.word	0x00000000
        /*0020*/ 	.short	0x000c
        /*0022*/ 	.short	0x0040
        /*0024*/ 	.byte	0x00, 0xf4, 0x21, 0x00


	//----- nvinfo : EIATTR_KPARAM_INFO
	.align		4
.L_11:
        /*0028*/ 	.byte	0x04, 0x17
        /*002a*/ 	.short	(.L_13 - .L_12)
.L_12:
        /*002c*/ 	.word	0x00000000
        /*0030*/ 	.short	0x000b
        /*0032*/ 	.short	0x0038
        /*0034*/ 	.byte	0x00, 0xf0, 0x11, 0x00


	//----- nvinfo : EIATTR_KPARAM_INFO
	.align		4
.L_13:
        /*0038*/ 	.byte	0x04, 0x17
        /*003a*/ 	.short	(.L_15 - .L_14)
.L_14:
        /*003c*/ 	.word	0x00000000
        /*0040*/ 	.short	0x000a
        /*0042*/ 	.short	0x0034
        /*0044*/ 	.byte	0x00, 0xf0, 0x11, 0x00


	//----- nvinfo : EIATTR_KPARAM_INFO
	.align		4
.L_15:
        /*0048*/ 	.byte	0x04, 0x17
        /*004a*/ 	.short	(.L_17 - .L_16)
.L_16:
        /*004c*/ 	.word	0x00000000
        /*0050*/ 	.short	0x0009
        /*0052*/ 	.short	0x0030
        /*0054*/ 	.byte	0x00, 0xf0, 0x11, 0x00


	//----- nvinfo : EIATTR_KPARAM_INFO
	.align		4
.L_17:
        /*0058*/ 	.byte	0x04, 0x17
        /*005a*/ 	.short	(.L_19 - .L_18)
.L_18:
        /*005c*/ 	.word	0x00000000
        /*0060*/ 	.short	0x0008
        /*0062*/ 	.short	0x002c
        /*0064*/ 	.byte	0x00, 0xf0, 0x11, 0x00


	//----- nvinfo : EIATTR_KPARAM_INFO
	.align		4
.L_19:
        /*0068*/ 	.byte	0x04, 0x17
        /*006a*/ 	.short	(.L_21 - .L_20)
.L_20:
        /*006c*/ 	.word	0x00000000
        /*0070*/ 	.short	0x0007
        /*0072*/ 	.short	0x0028
        /*0074*/ 	.byte	0x00, 0xf0, 0x11, 0x00


	//----- nvinfo : EIATTR_KPARAM_INFO
	.align		4
.L_21:
        /*0078*/ 	.byte	0x04, 0x17
        /*007a*/ 	.short	(.L_23 - .L_22)
.L_22:
        /*007c*/ 	.word	0x00000000
        /*0080*/ 	.short	0x0006
        /*0082*/ 	.short	0x0024
        /*0084*/ 	.byte	0x00, 0xf0, 0x11, 0x00


	//----- nvinfo : EIATTR_KPARAM_INFO
	.align		4
.L_23:
        /*0088*/ 	.byte	0x04, 0x17
        /*008a*/ 	.short	(.L_25 - .L_24)
.L_24:
        /*008c*/ 	.word	0x00000000
        /*0090*/ 	.short	0x0005
        /*0092*/ 	.short	0x0020
        /*0094*/ 	.byte	0x00, 0xf0, 0x11, 0x00


	//----- nvinfo : EIATTR_KPARAM_INFO
	.align		4
.L_25:
        /*0098*/ 	.byte	0x04, 0x17
        /*009a*/ 	.short	(.L_27 - .L_26)
.L_26:
        /*009c*/ 	.word	0x00000000
        /*00a0*/ 	.short	0x0004
        /*00a2*/ 	.short	0x001c
        /*00a4*/ 	.byte	0x00, 0xf0, 0x11, 0x00


	//----- nvinfo : EIATTR_KPARAM_INFO
	.align		4
.L_27:
        /*00a8*/ 	.byte	0x04, 0x17
        /*00aa*/ 	.short	(.L_29 - .L_28)
.L_28:
        /*00ac*/ 	.word	0x00000000
        /*00b0*/ 	.short	0x0003
        /*00b2*/ 	.short	0x0018
        /*00b4*/ 	.byte	0x00, 0xf0, 0x11, 0x00


	//----- nvinfo : EIATTR_KPARAM_INFO
	.align		4
.L_29:
        /*00b8*/ 	.byte	0x04, 0x17
        /*00ba*/ 	.short	(.L_31 - .L_30)
.L_30:
        /*00bc*/ 	.word	0x00000000
        /*00c0*/ 	.short	0x0002
        /*00c2*/ 	.short	0x0010
        /*00c4*/ 	.byte	0x00, 0xf4, 0x21, 0x00


	//----- nvinfo : EIATTR_KPARAM_INFO
	.align		4
.L_31:
        /*00c8*/ 	.byte	0x04, 0x17
        /*00ca*/ 	.short	(.L_33 - .L_32)
.L_32:
        /*00cc*/ 	.word	0x00000000
        /*00d0*/ 	.short	0x0001
        /*00d2*/ 	.short	0x0008
        /*00d4*/ 	.byte	0x00, 0xf4, 0x21, 0x00


	//----- nvinfo : EIATTR_KPARAM_INFO
	.align		4
.L_33:
        /*00d8*/ 	.byte	0x04, 0x17
        /*00da*/ 	.short	(.L_35 - .L_34)
.L_34:
        /*00dc*/ 	.word	0x00000000
        /*00e0*/ 	.short	0x0000
        /*00e2*/ 	.short	0x0000
        /*00e4*/ 	.byte	0x00, 0xf4, 0x21, 0x00


	//----- nvinfo : EIATTR_SPARSE_MMA_MASK
	.align		4
.L_35:
        /*00e8*/ 	.byte	0x03, 0x50
        /*00ea*/ 	.short	0x0000


	//----- nvinfo : EIATTR_MAXREG_COUNT
	.align		4
        /*00ec*/ 	.byte	0x03, 0x1b
        /*00ee*/ 	.short	0x00ff


	//----- nvinfo : EIATTR_NUM_BARRIERS
	.align		4
        /*00f0*/ 	.byte	0x02, 0x4c
        /*00f2*/ 	.byte	0x01
	.zero		1


	//----- nvinfo : EIATTR_VRC_CTA_INIT_COUNT
	.align		4
        /*00f4*/ 	.byte	0x02, 0x4a
	.zero		1
	.zero		1


	//----- nvinfo : EIATTR_EXIT_INSTR_OFFSETS
	.align		4
        /*00f8*/ 	.byte	0x04, 0x1c
        /*00fa*/ 	.short	(.L_37 - .L_36)


	//   ....[0]....
.L_36:
        /*00fc*/ 	.word	0x00002e20


	//   ....[1]....
        /*0100*/ 	.word	0x00002e50


	//----- nvinfo : EIATTR_REQNTID
	.align		4
.L_37:
        /*0104*/ 	.byte	0x04, 0x10
        /*0106*/ 	.short	(.L_39 - .L_38)
.L_38:
        /*0108*/ 	.word	0x00000080
        /*010c*/ 	.word	0x00000001
        /*0110*/ 	.word	0x00000001


	//----- nvinfo : EIATTR_CBANK_PARAM_SIZE
	.align		4
.L_39:
        /*0114*/ 	.byte	0x03, 0x19
        /*0116*/ 	.short	0x0050


	//----- nvinfo : EIATTR_PARAM_CBANK
	.align		4
        /*0118*/ 	.byte	0x04, 0x0a
        /*011a*/ 	.short	(.L_41 - .L_40)
	.align		4
.L_40:
        /*011c*/ 	.word	index@(.nv.constant0.matmul_kernel)
        /*0120*/ 	.short	0x0380
        /*0122*/ 	.short	0x0050


	//----- nvinfo : EIATTR_SW_WAR
	.align		4
.L_41:
        /*0124*/ 	.byte	0x04, 0x36
        /*0126*/ 	.short	(.L_43 - .L_42)
.L_42:
        /*0128*/ 	.word	0x00000008
.L_43:


//--------------------- .nv.compat                --------------------------
	.section	.nv.compat,"",@"SHT_CUDA_COMPAT_INFO"
	.align	4
        /*0000*/ 	.byte	0x02, 0x02, 0x01, 0x00, 0x02, 0x05, 0x05, 0x00, 0x02, 0x03, 0x00, 0x00, 0x02, 0x06, 0x01, 0x00


//--------------------- .nv.callgraph             --------------------------
	.section	.nv.callgraph,"",@"SHT_CUDA_CALLGRAPH"
	.align	4
	.sectionentsize	8
	.align		4
        /*0000*/ 	.word	0x00000000
	.align		4
        /*0004*/ 	.word	0xffffffff
	.align		4
        /*0008*/ 	.word	0x00000000
	.align		4
        /*000c*/ 	.word	0xfffffffe
	.align		4
        /*0010*/ 	.word	0x00000000
	.align		4
        /*0014*/ 	.word	0xfffffffd
	.align		4
        /*0018*/ 	.word	0x00000000
	.align		4
        /*001c*/ 	.word	0xfffffffc


//--------------------- .text.matmul_kernel       --------------------------
	.section	.text.matmul_kernel,"ax",@progbits
	.align	128
        .global         matmul_kernel
        .type           matmul_kernel,@function
        .size           matmul_kernel,(.L_x_4 - matmul_kernel)
        .other          matmul_kernel,@"STO_CUDA_ENTRY STV_DEFAULT"
matmul_kernel:
.text.matmul_kernel:
[----:B------:R-:W0:Y:S08]  /*0000*/  LDC R1, c[0x0][0x37c] ;  /* 0x0000df00ff017b82 */ /* 0x000e300000000800 */
[----:B------:R-:W1:Y:S01]  /*0010*/  LDC.64 R26, c[0x0][0x398] ;  /* 0x0000e600ff1a7b82 */ /* 0x000e620000000a00 */
[----:B------:R-:W2:Y:S01]  /*0020*/  S2R R5, SR_CTAID.X ;  /* 0x0000000000057919 */ /* 0x000ea20000002500 */
[----:B------:R-:W3:Y:S01]  /*0030*/  LDCU UR5, c[0x0][0x3a0] ;  /* 0x00007400ff0577ac */ /* 0x000ee20008000800 */
[----:B------:R-:W4:Y:S01]  /*0040*/  S2R R87, SR_TID.X ;  /* 0x0000000000577919 */ /* 0x000f220000002100 */
[----:B------:R-:W-:Y:S01]  /*0050*/  UMOV UR6, 0x400 ;  /* 0x0000040000067882 */ /* 0x000fe20000000000 */
[----:B------:R-:W0:Y:S03]  /*0060*/  LDCU.64 UR10, c[0x0][0x358] ;  /* 0x00006b00ff0a77ac */ /* 0x000e260008000a00 */
[----:B------:R-:W5:Y:S01]  /*0070*/  S2UR UR7, SR_CgaCtaId ;  /* 0x00000000000779c3 */ /* 0x000f620000008800 */
[----:B------:R-:W0:Y:S01]  /*0080*/  LDCU UR8, c[0x0][0x3a0] ;  /* 0x00007400ff0877ac */ /* 0x000e220008000800 */
[----:B---3--:R-:W-:Y:S01]  /*0090*/  UIADD3 UR5, UPT, UPT, UR5, 0x1f, URZ ;  /* 0x0000001f05057890 */ /* 0x008fe2000fffe0ff */
[----:B-1----:R-:W-:-:S03]  /*00a0*/  VIADD R0, R27, 0x3f ;  /* 0x0000003f1b007836 */ /* 0x002fc60000000000 */
[----:B------:R-:W-:Y:S02]  /*00b0*/  UISETP.GT.AND UP0, UPT, UR5, 0x1f, UPT ;  /* 0x0000001f0500788c */ /* 0x000fe4000bf04270 */
[----:B------:R-:W-:Y:S01]  /*00c0*/  SHF.R.S32.HI R3, RZ, 0x1f, R0 ;  /* 0x0000001fff037819 */ /* 0x000fe20000011400 */
[----:B-----5:R-:W-:-:S03]  /*00d0*/  ULEA UR6, UR7, UR6, 0x18 ;  /* 0x0000000607067291 */ /* 0x020fc6000f8ec0ff */
[----:B------:R-:W-:Y:S02]  /*00e0*/  LEA.HI R3, R3, R0, RZ, 0x6 ;  /* 0x0000000003037211 */ /* 0x000fe400078f30ff */
[----:B--2---:R-:W-:Y:S02]  /*00f0*/  IABS R8, R5 ;  /* 0x0000000500087213 */ /* 0x004fe40000000000 */
[----:B------:R-:W-:-:S05]  /*0100*/  SHF.R.S32.HI R3, RZ, 0x6, R3 ;  /* 0x00000006ff037819 */ /* 0x000fca0000011403 */
[----:B------:R-:W-:-:S05]  /*0110*/  IMAD.SHL.U32 R4, R3, 0x8, RZ ;  /* 0x0000000803047824 */ /* 0x000fca00078e00ff */
[-C--:B------:R-:W-:Y:S02]  /*0120*/  IABS R7, R4.reuse ;  /* 0x0000000400077213 */ /* 0x080fe40000000000 */
[----:B------:R-:W-:Y:S02]  /*0130*/  IABS R10, R4 ;  /* 0x00000004000a7213 */ /* 0x000fe40000000000 */
[----:B------:R-:W1:Y:S08]  /*0140*/  I2F.RP R0, R7 ;  /* 0x0000000700007306 */ /* 0x000e700000209400 */
[----:B-1----:R-:W1:Y:S02]  /*0150*/  MUFU.RCP R0, R0 ;  /* 0x0000000000007308 */ /* 0x002e640000001000 */
[----:B-1----:R-:W-:-:S02]  /*0160*/  VIADD R2, R0, 0xffffffe ;  /* 0x0ffffffe00027836 */ /* 0x002fc40000000000 */
[----:B------:R-:W-:-:S04]  /*0170*/  IMAD.MOV R0, RZ, RZ, -R10 ;  /* 0x000000ffff007224 */ /* 0x000fc800078e0a0a */
[----:B------:R1:W2:Y:S02]  /*0180*/  F2I.FTZ.U32.TRUNC.NTZ R3, R2 ;  /* 0x0000000200037305 */ /* 0x0002a4000021f000 */
[----:B-1----:R-:W-:Y:S02]  /*0190*/  IMAD.MOV.U32 R2, RZ, RZ, RZ ;  /* 0x000000ffff027224 */ /* 0x002fe400078e00ff */
[----:B--2---:R-:W-:-:S04]  /*01a0*/  IMAD.MOV R6, RZ, RZ, -R3 ;  /* 0x000000ffff067224 */ /* 0x004fc800078e0a03 */
[----:B------:R-:W-:Y:S02]  /*01b0*/  IMAD R9, R6, R7, RZ ;  /* 0x0000000706097224 */ /* 0x000fe400078e02ff */
[----:B------:R-:W-:Y:S02]  /*01c0*/  IMAD.MOV.U32 R6, RZ, RZ, R8 ;  /* 0x000000ffff067224 */ /* 0x000fe400078e0008 */
[----:B------:R-:W-:-:S06]  /*01d0*/  IMAD.HI.U32 R3, R3, R9, R2 ;  /* 0x0000000903037227 */ /* 0x000fcc00078e0002 */
[----:B------:R-:W-:-:S04]  /*01e0*/  IMAD.HI.U32 R3, R3, R6, RZ ;  /* 0x0000000603037227 */ /* 0x000fc800078e00ff */
[----:B------:R-:W-:-:S05]  /*01f0*/  IMAD R0, R3, R0, R6 ;  /* 0x0000000003007224 */ /* 0x000fca00078e0206 */
[----:B------:R-:W-:-:S13]  /*0200*/  ISETP.GT.U32.AND P1, PT, R7, R0, PT ;  /* 0x000000000700720c */ /* 0x000fda0003f24070 */
[----:B------:R-:W-:Y:S02]  /*0210*/  @!P1 IMAD.IADD R0, R0, 0x1, -R7 ;  /* 0x0000000100009824 */ /* 0x000fe400078e0a07 */
[----:B------:R-:W-:Y:S01]  /*0220*/  @!P1 VIADD R3, R3, 0x1 ;  /* 0x0000000103039836 */ /* 0x000fe20000000000 */
[----:B------:R-:W-:Y:S02]  /*0230*/  ISETP.NE.AND P1, PT, R4, RZ, PT ;  /* 0x000000ff0400720c */ /* 0x000fe40003f25270 */
[----:B------:R-:W-:Y:S02]  /*0240*/  ISETP.GE.U32.AND P0, PT, R0, R7, PT ;  /* 0x000000070000720c */ /* 0x000fe40003f06070 */
[----:B------:R-:W-:-:S04]  /*0250*/  LOP3.LUT R0, R5, R4, RZ, 0x3c, !PT ;  /* 0x0000000405007212 */ /* 0x000fc800078e3cff */
[----:B------:R-:W-:Y:S01]  /*0260*/  ISETP.GE.AND P2, PT, R0, RZ, PT ;  /* 0x000000ff0000720c */ /* 0x000fe20003f46270 */
[----:B------:R-:W-:-:S06]  /*0270*/  VIADD R0, R26, 0x1f ;  /* 0x0000001f1a007836 */ /* 0x000fcc0000000000 */
[----:B------:R-:W-:-:S04]  /*0280*/  @P0 VIADD R3, R3, 0x1 ;  /* 0x0000000103030836 */ /* 0x000fc80000000000 */
[----:B------:R-:W-:Y:S01]  /*0290*/  IMAD.MOV.U32 R2, RZ, RZ, R3 ;  /* 0x000000ffff027224 */ /* 0x000fe200078e0003 */
[----:B------:R-:W-:-:S03]  /*02a0*/  SHF.R.S32.HI R3, RZ, 0x1f, R0 ;  /* 0x0000001fff037819 */ /* 0x000fc60000011400 */
[----:B------:R-:W-:Y:S01]  /*02b0*/  @!P2 IMAD.MOV R2, RZ, RZ, -R2 ;  /* 0x000000ffff02a224 */ /* 0x000fe200078e0a02 */
[----:B------:R-:W-:Y:S02]  /*02c0*/  @!P1 LOP3.LUT R2, RZ, R4, RZ, 0x33, !PT ;  /* 0x00000004ff029212 */ /* 0x000fe400078e33ff */
[----:B------:R-:W-:-:S03]  /*02d0*/  LEA.HI R3, R3, R0, RZ, 0x5 ;  /* 0x0000000003037211 */ /* 0x000fc600078f28ff */
[----:B------:R-:W-:Y:S02]  /*02e0*/  IMAD.SHL.U32 R21, R2, 0x8, RZ ;  /* 0x0000000802157824 */ /* 0x000fe400078e00ff */
[----:B------:R-:W-:-:S03]  /*02f0*/  IMAD.MOV R2, RZ, RZ, -R2 ;  /* 0x000000ffff027224 */ /* 0x000fc600078e0a02 */
[----:B------:R-:W-:Y:S01]  /*0300*/  LEA.HI.SX32 R3, R3, -R21, 0x1b ;  /* 0x8000001503037211 */ /* 0x000fe200078fdaff */
[----:B------:R-:W-:-:S03]  /*0310*/  IMAD R4, R4, R2, R5 ;  /* 0x0000000204047224 */ /* 0x000fc600078e0205 */
[----:B------:R-:W-:Y:S02]  /*0320*/  VIMNMX R11, PT, PT, R3, 0x8, PT ;  /* 0x00000008030b7848 */ /* 0x000fe40003fe0100 */
[----:B------:R-:W-:Y:S02]  /*0330*/  IABS R9, R4 ;  /* 0x0000000400097213 */ /* 0x000fe40000000000 */
[----:B------:R-:W-:-:S04]  /*0340*/  IABS R7, R11 ;  /* 0x0000000b00077213 */ /* 0x000fc80000000000 */
[----:B------:R-:W1:Y:S08]  /*0350*/  I2F.RP R0, R7 ;  /* 0x0000000700007306 */ /* 0x000e700000209400 */
[----:B-1----:R-:W1:Y:S02]  /*0360*/  MUFU.RCP R0, R0 ;  /* 0x0000000000007308 */ /* 0x002e640000001000 */
[----:B-1----:R-:W-:-:S06]  /*0370*/  VIADD R3, R0, 0xffffffe ;  /* 0x0ffffffe00037836 */ /* 0x002fcc0000000000 */
[----:B------:R-:W1:Y:S02]  /*0380*/  F2I.FTZ.U32.TRUNC.NTZ R3, R3 ;  /* 0x0000000300037305 */ /* 0x000e64000021f000 */
[----:B-1----:R-:W-:-:S04]  /*0390*/  IMAD.MOV R6, RZ, RZ, -R3 ;  /* 0x000000ffff067224 */ /* 0x002fc800078e0a03 */
[----:B------:R-:W-:Y:S01]  /*03a0*/  IMAD.MOV.U32 R2, RZ, RZ, R6 ;  /* 0x000000ffff027224 */ /* 0x000fe200078e0006 */
[----:B------:R-:W-:-:S03]  /*03b0*/  IABS R6, R11 ;  /* 0x0000000b00067213 */ /* 0x000fc60000000000 */
[----:B------:R-:W-:Y:S02]  /*03c0*/  IMAD R5, R2, R7, RZ ;  /* 0x0000000702057224 */ /* 0x000fe400078e02ff */
[----:B------:R-:W-:Y:S02]  /*03d0*/  IMAD.MOV.U32 R2, RZ, RZ, RZ ;  /* 0x000000ffff027224 */ /* 0x000fe400078e00ff */
[----:B------:R-:W-:Y:S02]  /*03e0*/  IMAD.MOV R0, RZ, RZ, -R6 ;  /* 0x000000ffff007224 */ /* 0x000fe400078e0a06 */
        /* <DEDUP_REMOVED lines=9> */
[----:B------:R-:W-:-:S07]  /*0480*/  ISETP.GE.AND P2, PT, R0, RZ, PT ;  /* 0x000000ff0000720c */ /* 0x000fce0003f46270 */
[----:B------:R-:W-:-:S04]  /*0490*/  @P0 VIADD R2, R2, 0x1 ;  /* 0x0000000102020836 */ /* 0x000fc80000000000 */
[----:B------:R-:W-:Y:S01]  /*04a0*/  IMAD.MOV.U32 R7, RZ, RZ, R2 ;  /* 0x000000ffff077224 */ /* 0x000fe200078e0002 */
[----:B----4-:R-:W-:-:S03]  /*04b0*/  LOP3.LUT R2, R87, 0x60, RZ, 0xc0, !PT ;  /* 0x0000006057027812 */ /* 0x010fc600078ec0ff */
[----:B------:R-:W-:Y:S01]  /*04c0*/  @!P2 IMAD.MOV R7, RZ, RZ, -R7 ;  /* 0x000000ffff07a224 */ /* 0x000fe200078e0a07 */
[----:B------:R-:W-:Y:S02]  /*04d0*/  @!P1 LOP3.LUT R7, RZ, R11, RZ, 0x33, !PT ;  /* 0x0000000bff079212 */ /* 0x000fe400078e33ff */
[----:B------:R-:W-:Y:S02]  /*04e0*/  R2UR UR4, R2 ;  /* 0x00000000020472ca */ /* 0x000fe400000e0000 */
[----:B------:R-:W-:Y:S01]  /*04f0*/  SHF.R.U32.HI R2, RZ, 0x5, R87 ;  /* 0x00000005ff027819 */ /* 0x000fe20000011657 */
[----:B------:R-:W-:Y:S02]  /*0500*/  IMAD.MOV R0, RZ, RZ, -R7 ;  /* 0x000000ffff007224 */ /* 0x000fe400078e0a07 */
[----:B------:R-:W-:Y:S02]  /*0510*/  IMAD.SHL.U32 R17, R7, 0x40, RZ ;  /* 0x0000004007117824 */ /* 0x000fe400078e00ff */
[----:B------:R-:W-:-:S04]  /*0520*/  IMAD R0, R11, R0, R4 ;  /* 0x000000000b007224 */ /* 0x000fc800078e0204 */
[----:B------:R-:W-:Y:S01]  /*0530*/  IMAD.IADD R21, R21, 0x1, R0 ;  /* 0x0000000115157824 */ /* 0x000fe200078e0200 */
[----:B------:R-:W-:Y:S02]  /*0540*/  SGXT.U32 R0, R2, 0x2 ;  /* 0x000000020200781a */ /* 0x000fe40000000000 */
[----:B------:R-:W-:Y:S02]  /*0550*/  LOP3.LUT R2, R87, 0x1f, RZ, 0xc0, !PT ;  /* 0x0000001f57027812 */ /* 0x000fe400078ec0ff */
[C---:B------:R-:W-:Y:S02]  /*0560*/  LOP3.LUT R10, R17.reuse, R0, RZ, 0xfc, !PT ;  /* 0x00000000110a7212 */ /* 0x040fe400078efcff */
[----:B------:R-:W-:Y:S01]  /*0570*/  LOP3.LUT R11, R17, 0x4, R0, 0xfe, !PT ;  /* 0x00000004110b7812 */ /* 0x000fe200078efe00 */
[----:B------:R-:W-:Y:S01]  /*0580*/  IMAD R84, R21, 0x20, R2 ;  /* 0x0000002015547824 */ /* 0x000fe200078e0202 */
[C-C-:B------:R-:W-:Y:S02]  /*0590*/  LOP3.LUT R12, R17.reuse, 0x8, R0.reuse, 0xfe, !PT ;  /* 0x00000008110c7812 */ /* 0x140fe400078efe00 */
[----:B------:R-:W-:-:S02]  /*05a0*/  LOP3.LUT R13, R17, 0xc, R0, 0xfe, !PT ;  /* 0x0000000c110d7812 */ /* 0x000fc400078efe00 */
[C-C-:B------:R-:W-:Y:S02]  /*05b0*/  LOP3.LUT R14, R17.reuse, 0x10, R0.reuse, 0xfe, !PT ;  /* 0x00000010110e7812 */ /* 0x140fe400078efe00 */
[C-C-:B------:R-:W-:Y:S02]  /*05c0*/  LOP3.LUT R15, R17.reuse, 0x14, R0.reuse, 0xfe, !PT ;  /* 0x00000014110f7812 */ /* 0x140fe400078efe00 */
[----:B------:R-:W-:Y:S02]  /*05d0*/  LOP3.LUT R16, R17, 0x18, R0, 0xfe, !PT ;  /* 0x0000001811107812 */ /* 0x000fe400078efe00 */
[C---:B------:R-:W-:Y:S02]  /*05e0*/  LOP3.LUT R3, R0.reuse, 0x4, RZ, 0xfc, !PT ;  /* 0x0000000400037812 */ /* 0x040fe400078efcff */
[C---:B------:R-:W-:Y:S02]  /*05f0*/  LOP3.LUT R4, R0.reuse, 0x8, RZ, 0xfc, !PT ;  /* 0x0000000800047812 */ /* 0x040fe400078efcff */
[----:B------:R-:W-:-:S02]  /*0600*/  LOP3.LUT R5, R0, 0xc, RZ, 0xfc, !PT ;  /* 0x0000000c00057812 */ /* 0x000fc400078efcff */
[C---:B------:R-:W-:Y:S02]  /*0610*/  LOP3.LUT R6, R0.reuse, 0x10, RZ, 0xfc, !PT ;  /* 0x0000001000067812 */ /* 0x040fe400078efcff */
[C---:B------:R-:W-:Y:S02]  /*0620*/  LOP3.LUT R7, R0.reuse, 0x14, RZ, 0xfc, !PT ;  /* 0x0000001400077812 */ /* 0x040fe400078efcff */
[C---:B------:R-:W-:Y:S02]  /*0630*/  LOP3.LUT R8, R0.reuse, 0x18, RZ, 0xfc, !PT ;  /* 0x0000001800087812 */ /* 0x040fe400078efcff */
[----:B------:R-:W-:Y:S02]  /*0640*/  LOP3.LUT R9, R0, 0x1c, RZ, 0xfc, !PT ;  /* 0x0000001c00097812 */ /* 0x000fe400078efcff */
[----:B------:R-:W-:Y:S02]  /*0650*/  LOP3.LUT R17, R17, 0x1c, R0, 0xfe, !PT ;  /* 0x0000001c11117812 */ /* 0x000fe400078efe00 */
[----:B------:R-:W-:-:S02]  /*0660*/  LOP3.LUT R18, R10, 0x20, RZ, 0xfc, !PT ;  /* 0x000000200a127812 */ /* 0x000fc400078efcff */
[C---:B------:R-:W-:Y:S02]  /*0670*/  LOP3.LUT R19, R10.reuse, 0x24, RZ, 0xfc, !PT ;  /* 0x000000240a137812 */ /* 0x040fe400078efcff */
[C---:B------:R-:W-:Y:S02]  /*0680*/  LOP3.LUT R56, R10.reuse, 0x28, RZ, 0xfc, !PT ;  /* 0x000000280a387812 */ /* 0x040fe400078efcff */
[C---:B------:R-:W-:Y:S02]  /*0690*/  LOP3.LUT R57, R10.reuse, 0x2c, RZ, 0xfc, !PT ;  /* 0x0000002c0a397812 */ /* 0x040fe400078efcff */
[C---:B------:R-:W-:Y:S02]  /*06a0*/  LOP3.LUT R58, R10.reuse, 0x30, RZ, 0xfc, !PT ;  /* 0x000000300a3a7812 */ /* 0x040fe400078efcff */
[C---:B------:R-:W-:Y:S02]  /*06b0*/  LOP3.LUT R59, R10.reuse, 0x34, RZ, 0xfc, !PT ;  /* 0x000000340a3b7812 */ /* 0x040fe400078efcff */
[----:B------:R-:W-:-:S02]  /*06c0*/  LOP3.LUT R82, R10, 0x38, RZ, 0xfc, !PT ;  /* 0x000000380a527812 */ /* 0x000fc400078efcff */
[----:B------:R-:W-:Y:S01]  /*06d0*/  LOP3.LUT R83, R10, 0x3c, RZ, 0xfc, !PT ;  /* 0x0000003c0a537812 */ /* 0x000fe200078efcff */
[----:B0-----:R-:W-:Y:S06]  /*06e0*/  BRA.U UP0, `(.L_x_0) ;  /* 0x0000000100247547 */ /* 0x001fec000b800000 */
[C---:B------:R-:W-:Y:S01]  /*06f0*/  IMAD.SHL.U32 R85, R87.reuse, 0x2, RZ ;  /* 0x0000000257557824 */ /* 0x040fe200078e00ff */
[----:B------:R-:W-:Y:S01]  /*0700*/  CS2R R48, SRZ ;  /* 0x0000000000307805 */ /* 0x000fe2000001ff00 */
[C---:B------:R-:W-:Y:S01]  /*0710*/  IMAD.SHL.U32 R86, R87.reuse, 0x40, RZ ;  /* 0x0000004057567824 */ /* 0x040fe200078e00ff */
[----:B------:R-:W-:Y:S01]  /*0720*/  CS2R R50, SRZ ;  /* 0x0000000000327805 */ /* 0x000fe2000001ff00 */
[C---:B------:R-:W-:Y:S01]  /*0730*/  IMAD.SHL.U32 R88, R87.reuse, 0x8, RZ ;  /* 0x0000000857587824 */ /* 0x040fe200078e00ff */
[----:B------:R-:W-:Y:S02]  /*0740*/  LOP3.LUT R87, R87, 0x40, RZ, 0xc0, !PT ;  /* 0x0000004057577812 */ /* 0x000fe400078ec0ff */
[----:B------:R-:W-:Y:S02]  /*0750*/  CS2R R28, SRZ ;  /* 0x00000000001c7805 */ /* 0x000fe4000001ff00 */
[----:B------:R-:W-:Y:S01]  /*0760*/  CS2R R30, SRZ ;  /* 0x00000000001e7805 */ /* 0x000fe2000001ff00 */
[----:B------:R-:W-:Y:S06]  /*0770*/  BRA `(.L_x_1) ;  /* 0x0000001c00907947 */ /* 0x000fec0003800000 */
.L_x_0:
[----:B------:R-:W-:Y:S01]  /*0780*/  IABS R21, R27 ;  /* 0x0000001b00157213 */ /* 0x000fe20000000000 */
[----:B------:R-:W-:Y:S01]  /*0790*/  ULEA UR4, UR4, UR6, 0x4 ;  /* 0x0000000604047291 */ /* 0x000fe2000f8e20ff */
[----:B------:R-:W-:Y:S01]  /*07a0*/  IABS R20, R26 ;  /* 0x0000001a00147213 */ /* 0x000fe20000000000 */
[C---:B------:R-:W-:Y:S01]  /*07b0*/  IMAD.SHL.U32 R86, R87.reuse, 0x40, RZ ;  /* 0x0000004057567824 */ /* 0x040fe200078e00ff */
[----:B------:R-:W0:Y:S01]  /*07c0*/  I2F.RP R28, R21 ;  /* 0x00000015001c7306 */ /* 0x000e220000209400 */
[----:B------:R-:W-:Y:S01]  /*07d0*/  IABS R34, R58 ;  /* 0x0000003a00227213 */ /* 0x000fe20000000000 */
[C---:B------:R-:W-:Y:S01]  /*07e0*/  IMAD.SHL.U32 R85, R87.reuse, 0x2, RZ ;  /* 0x0000000257557824 */ /* 0x040fe200078e00ff */
[----:B------:R-:W-:Y:S01]  /*07f0*/  IABS R38, R56 ;  /* 0x0000003800267213 */ /* 0x000fe20000000000 */
[C---:B------:R-:W-:Y:S01]  /*0800*/  IMAD.SHL.U32 R88, R87.reuse, 0x8, RZ ;  /* 0x0000000857587824 */ /* 0x040fe200078e00ff */
[----:B------:R-:W-:Y:S01]  /*0810*/  IABS R54, R10 ;  /* 0x0000000a00367213 */ /* 0x000fe20000000000 */
[----:B------:R-:W1:Y:S01]  /*0820*/  LDCU UR7, c[0x0][0x3a4] ;  /* 0x00007480ff0777ac */ /* 0x000e620008000800 */
[----:B------:R-:W-:Y:S01]  /*0830*/  IABS R32, R59 ;  /* 0x0000003b00207213 */ /* 0x000fe20000000000 */
[----:B------:R-:W2:Y:S01]  /*0840*/  I2F.RP R29, R20 ;  /* 0x00000014001d7306 */ /* 0x000ea20000209400 */
[----:B------:R-:W-:Y:S01]  /*0850*/  IABS R36, R57 ;  /* 0x0000003900247213 */ /* 0x000fe20000000000 */
[----:B------:R-:W3:Y:S01]  /*0860*/  LDCU.128 UR12, c[0x0][0x380] ;  /* 0x00007000ff0c77ac */ /* 0x000ee20008000c00 */
[----:B------:R-:W-:Y:S01]  /*0870*/  IABS R40, R19 ;  /* 0x0000001300287213 */ /* 0x000fe20000000000 */
[----:B------:R-:W-:Y:S01]  /*0880*/  IMAD.SHL.U32 R90, R87, 0x20, RZ ;  /* 0x00000020575a7824 */ /* 0x000fe200078e00ff */
[----:B------:R-:W-:Y:S01]  /*0890*/  IABS R42, R16 ;  /* 0x00000010002a7213 */ /* 0x000fe20000000000 */
[----:B------:R-:W4:Y:S01]  /*08a0*/  LDC R101, c[0x0][0x3ac] ;  /* 0x0000eb00ff657b82 */ /* 0x000f220000000800 */
[----:B------:R-:W-:Y:S01]  /*08b0*/  IABS R44, R15 ;  /* 0x0000000f002c7213 */ /* 0x000fe20000000000 */
[----:B0-----:R-:W0:Y:S01]  /*08c0*/  MUFU.RCP R28, R28 ;  /* 0x0000001c001c7308 */ /* 0x001e220000001000 */
[----:B------:R-:W-:-:S02]  /*08d0*/  IABS R48, R13 ;  /* 0x0000000d00307213 */ /* 0x000fc40000000000 */
[----:B------:R-:W-:Y:S02]  /*08e0*/  IABS R46, R14 ;  /* 0x0000000e002e7213 */ /* 0x000fe40000000000 */
[----:B------:R-:W-:Y:S01]  /*08f0*/  IABS R50, R12 ;  /* 0x0000000c00327213 */ /* 0x000fe20000000000 */
[----:B------:R-:W5:Y:S01]  /*0900*/  LDC R98, c[0x0][0x3a8] ;  /* 0x0000ea00ff627b82 */ /* 0x000f620000000800 */
[----:B------:R-:W-:Y:S01]  /*0910*/  IABS R52, R11 ;  /* 0x0000000b00347213 */ /* 0x000fe20000000000 */
[----:B--2---:R-:W2:Y:S01]  /*0920*/  MUFU.RCP R29, R29 ;  /* 0x0000001d001d7308 */ /* 0x004ea20000001000 */
[----:B------:R-:W-:Y:S02]  /*0930*/  LOP3.LUT R89, R86, 0x1c0, RZ, 0xc0, !PT ;  /* 0x000001c056597812 */ /* 0x000fe400078ec0ff */
[----:B------:R-:W-:Y:S02]  /*0940*/  LOP3.LUT R62, R88, 0x30, R85, 0x48, !PT ;  /* 0x00000030583e7812 */ /* 0x000fe400078e4855 */
[----:B------:R-:W-:-:S02]  /*0950*/  LOP3.LUT R60, R89, 0x30, R88, 0xf8, !PT ;  /* 0x00000030593c7812 */ /* 0x000fc400078ef858 */
[----:B------:R-:W-:Y:S01]  /*0960*/  IADD3 R89, PT, PT, R89, UR4, R62 ;  /* 0x0000000459597c10 */ /* 0x000fe2000fffe03e */
[----:B------:R-:W1:Y:S01]  /*0970*/  LDCU UR4, c[0x0][0x3b0] ;  /* 0x00007600ff0477ac */ /* 0x000e620008000800 */
[----:B0-----:R-:W-:Y:S01]  /*0980*/  VIADD R22, R28, 0xffffffe ;  /* 0x0ffffffe1c167836 */ /* 0x001fe20000000000 */
[----:B------:R-:W-:-:S03]  /*0990*/  IABS R28, R83 ;  /* 0x00000053001c7213 */ /* 0x000fc60000000000 */
[----:B------:R0:W0:Y:S01]  /*09a0*/  F2I.FTZ.U32.TRUNC.NTZ R23, R22 ;  /* 0x0000001600177305 */ /* 0x000022000021f000 */
[----:B----4-:R-:W-:Y:S02]  /*09b0*/  IMAD R95, R2, R101, RZ ;  /* 0x00000065025f7224 */ /* 0x010fe400078e02ff */
[----:B------:R-:W-:Y:S02]  /*09c0*/  IMAD.SHL.U32 R101, R101, 0x20, RZ ;  /* 0x0000002065657824 */ /* 0x000fe400078e00ff */
[----:B--2---:R-:W-:-:S04]  /*09d0*/  VIADD R24, R29, 0xffffffe ;  /* 0x0ffffffe1d187836 */ /* 0x004fc80000000000 */
[----:B------:R-:W2:Y:S01]  /*09e0*/  F2I.FTZ.U32.TRUNC.NTZ R25, R24 ;  /* 0x0000001800197305 */ /* 0x000ea2000021f000 */
[----:B0-----:R-:W-:Y:S02]  /*09f0*/  IMAD.MOV.U32 R22, RZ, RZ, RZ ;  /* 0x000000ffff167224 */ /* 0x001fe400078e00ff */
[----:B-----5:R-:W-:Y:S02]  /*0a00*/  IMAD.SHL.U32 R100, R98, 0x20, RZ ;  /* 0x0000002062647824 */ /* 0x020fe400078e00ff */
[-C--:B------:R-:W-:Y:S02]  /*0a10*/  IMAD R94, R0, R98.reuse, RZ ;  /* 0x00000062005e7224 */ /* 0x080fe400078e02ff */
[----:B------:R-:W-:Y:S02]  /*0a20*/  IMAD.MOV R30, RZ, RZ, -R23 ;  /* 0x000000ffff1e7224 */ /* 0x000fe400078e0a17 */
[----:B------:R-:W-:Y:S02]  /*0a30*/  IMAD R93, R9, R98, RZ ;  /* 0x00000062095d7224 */ /* 0x000fe400078e02ff */
[----:B------:R-:W-:Y:S01]  /*0a40*/  IMAD R31, R30, R21, RZ ;  /* 0x000000151e1f7224 */ /* 0x000fe200078e02ff */
[----:B------:R-:W-:Y:S01]  /*0a50*/  IABS R30, R82 ;  /* 0x00000052001e7213 */ /* 0x000fe20000000000 */
[----:B------:R-:W-:-:S02]  /*0a60*/  IMAD R97, R8, R98, RZ ;  /* 0x0000006208617224 */ /* 0x000fc400078e02ff */
[----:B------:R-:W-:-:S04]  /*0a70*/  IMAD.HI.U32 R23, R23, R31, R22 ;  /* 0x0000001f17177227 */ /* 0x000fc800078e0016 */
[----:B--2---:R-:W-:Y:S02]  /*0a80*/  IMAD.MOV R37, RZ, RZ, -R25 ;  /* 0x000000ffff257224 */ /* 0x004fe400078e0a19 */
[----:B------:R-:W-:-:S04]  /*0a90*/  IMAD.HI.U32 R24, R23, R30, RZ ;  /* 0x0000001e17187227 */ /* 0x000fc800078e00ff */
[----:B------:R-:W-:-:S04]  /*0aa0*/  IMAD.HI.U32 R22, R23, R28, RZ ;  /* 0x0000001c17167227 */ /* 0x000fc800078e00ff */
[----:B------:R-:W-:Y:S02]  /*0ab0*/  IMAD.MOV R29, RZ, RZ, -R24 ;  /* 0x000000ffff1d7224 */ /* 0x000fe400078e0a18 */
[----:B------:R-:W-:Y:S02]  /*0ac0*/  IMAD R37, R37, R20, RZ ;  /* 0x0000001425257224 */ /* 0x000fe400078e02ff */
[----:B------:R-:W-:Y:S02]  /*0ad0*/  IMAD.MOV R22, RZ, RZ, -R22 ;  /* 0x000000ffff167224 */ /* 0x000fe400078e0a16 */
[----:B------:R-:W-:Y:S02]  /*0ae0*/  IMAD.MOV.U32 R24, RZ, RZ, RZ ;  /* 0x000000ffff187224 */ /* 0x000fe400078e00ff */
[----:B------:R-:W-:Y:S02]  /*0af0*/  IMAD R22, R21, R22, R28 ;  /* 0x0000001615167224 */ /* 0x000fe400078e021c */
[----:B------:R-:W-:-:S03]  /*0b00*/  IMAD.HI.U32 R37, R25, R37, R24 ;  /* 0x0000002519257227 */ /* 0x000fc600078e0018 */
[C---:B------:R-:W-:Y:S01]  /*0b10*/  ISETP.GT.U32.AND P0, PT, R21.reuse, R22, PT ;  /* 0x000000161500720c */ /* 0x040fe20003f04070 */
[----:B------:R-:W-:Y:S02]  /*0b20*/  IMAD R24, R21, R29, R30 ;  /* 0x0000001d15187224 */ /* 0x000fe400078e021e */
[----:B------:R-:W-:-:S03]  /*0b30*/  IMAD.HI.U32 R28, R23, R34, RZ ;  /* 0x00000022171c7227 */ /* 0x000fc600078e00ff */
[----:B------:R-:W-:Y:S01]  /*0b40*/  ISETP.GT.U32.AND P1, PT, R21, R24, PT ;  /* 0x000000181500720c */ /* 0x000fe20003f24070 */
[----:B------:R-:W-:-:S04]  /*0b50*/  IMAD.HI.U32 R30, R23, R38, RZ ;  /* 0x00000026171e7227 */ /* 0x000fc800078e00ff */
[----:B------:R-:W-:Y:S02]  /*0b60*/  IMAD.MOV R33, RZ, RZ, -R28 ;  /* 0x000000ffff217224 */ /* 0x000fe400078e0a1c */
[----:B------:R-:W-:Y:S02]  /*0b70*/  IMAD.MOV R35, RZ, RZ, -R30 ;  /* 0x000000ffff237224 */ /* 0x000fe400078e0a1e */
[C---:B------:R-:W-:Y:S02]  /*0b80*/  IMAD R30, R21.reuse, R33, R34 ;  /* 0x00000021151e7224 */ /* 0x040fe400078e0222 */
[----:B------:R-:W-:Y:S01]  /*0b90*/  IMAD R34, R21, R35, R38 ;  /* 0x0000002315227224 */ /* 0x000fe200078e0226 */
[----:B------:R-:W-:Y:S01]  /*0ba0*/  IABS R38, R18 ;  /* 0x0000001200267213 */ /* 0x000fe20000000000 */
[----:B------:R-:W-:-:S04]  /*0bb0*/  IMAD.HI.U32 R35, R23, R54, RZ ;  /* 0x0000003617237227 */ /* 0x000fc800078e00ff */
[----:B------:R-:W-:Y:S02]  /*0bc0*/  IMAD.MOV R35, RZ, RZ, -R35 ;  /* 0x000000ffff237224 */ /* 0x000fe400078e0a23 */
[----:B------:R-:W-:-:S04]  /*0bd0*/  IMAD.HI.U32 R25, R23, R32, RZ ;  /* 0x0000002017197227 */ /* 0x000fc800078e00ff */
[----:B------:R-:W-:Y:S02]  /*0be0*/  IMAD R54, R21, R35, R54 ;  /* 0x0000002315367224 */ /* 0x000fe400078e0236 */
[----:B------:R-:W-:-:S03]  /*0bf0*/  IMAD.HI.U32 R29, R23, R36, RZ ;  /* 0x00000024171d7227 */ /* 0x000fc600078e00ff */
[----:B------:R-:W-:Y:S01]  /*0c00*/  ISETP.GT.U32.AND P3, PT, R21, R54, PT ;  /* 0x000000361500720c */ /* 0x000fe20003f64070 */
[----:B------:R-:W-:-:S04]  /*0c10*/  IMAD.HI.U32 R31, R23, R40, RZ ;  /* 0x00000028171f7227 */ /* 0x000fc800078e00ff */
[----:B------:R-:W-:Y:S02]  /*0c20*/  IMAD.MOV R25, RZ, RZ, -R25 ;  /* 0x000000ffff197224 */ /* 0x000fe400078e0a19 */
[----:B------:R-:W-:Y:S02]  /*0c30*/  IMAD.MOV R29, RZ, RZ, -R29 ;  /* 0x000000ffff1d7224 */ /* 0x000fe400078e0a1d */
[----:B------:R-:W-:Y:S02]  /*0c40*/  IMAD.MOV R31, RZ, RZ, -R31 ;  /* 0x000000ffff1f7224 */ /* 0x000fe400078e0a1f */
[C---:B------:R-:W-:Y:S02]  /*0c50*/  IMAD R28, R21.reuse, R25, R32 ;  /* 0x00000019151c7224 */ /* 0x040fe400078e0220 */
[C---:B------:R-:W-:Y:S02]  /*0c60*/  IMAD R32, R21.reuse, R29, R36 ;  /* 0x0000001d15207224 */ /* 0x040fe400078e0224 */
[----:B------:R-:W-:Y:S01]  /*0c70*/  @!P0 IMAD.IADD R22, R22, 0x1, -R21 ;  /* 0x0000000116168824 */ /* 0x000fe200078e0a15 */
[C---:B------:R-:W-:Y:S01]  /*0c80*/  ISETP.GT.U32.AND P2, PT, R21.reuse, R28, PT ;  /* 0x0000001c1500720c */ /* 0x040fe20003f44070 */
[----:B------:R-:W-:Y:S01]  /*0c90*/  IMAD R36, R21, R31, R40 ;  /* 0x0000001f15247224 */ /* 0x000fe200078e0228 */
[----:B------:R-:W-:Y:S01]  /*0ca0*/  IABS R40, R17 ;  /* 0x0000001100287213 */ /* 0x000fe20000000000 */
[----:B------:R-:W-:Y:S01]  /*0cb0*/  IMAD.HI.U32 R25, R23, R38, RZ ;  /* 0x0000002617197227 */ /* 0x000fe200078e00ff */
[----:B------:R-:W-:-:S02]  /*0cc0*/  ISETP.GT.U32.AND P5, PT, R21, R22, PT ;  /* 0x000000161500720c */ /* 0x000fc40003fa4070 */
[----:B------:R-:W-:Y:S01]  /*0cd0*/  ISETP.GT.U32.AND P0, PT, R21, R32, PT ;  /* 0x000000201500720c */ /* 0x000fe20003f04070 */
[----:B------:R-:W-:Y:S02]  /*0ce0*/  @!P3 IMAD.IADD R54, R54, 0x1, -R21 ;  /* 0x000000013636b824 */ /* 0x000fe400078e0a15 */
[----:B------:R-:W-:-:S03]  /*0cf0*/  IMAD.HI.U32 R29, R23, R40, RZ ;  /* 0x00000028171d7227 */ /* 0x000fc600078e00ff */
[----:B------:R-:W-:Y:S01]  /*0d00*/  ISETP.GT.U32.AND P6, PT, R21, R54, PT ;  /* 0x000000361500720c */ /* 0x000fe20003fc4070 */
[----:B------:R-:W-:-:S04]  /*0d10*/  IMAD.HI.U32 R31, R23, R42, RZ ;  /* 0x0000002a171f7227 */ /* 0x000fc800078e00ff */
[----:B------:R-:W-:Y:S02]  /*0d20*/  IMAD.MOV R25, RZ, RZ, -R25 ;  /* 0x000000ffff197224 */ /* 0x000fe400078e0a19 */
[----:B------:R-:W-:Y:S01]  /*0d30*/  @!P1 IMAD.IADD R24, R24, 0x1, -R21 ;  /* 0x0000000118189824 */ /* 0x000fe200078e0a15 */
[C---:B------:R-:W-:Y:S01]  /*0d40*/  ISETP.GT.U32.AND P1, PT, R21.reuse, R34, PT ;  /* 0x000000221500720c */ /* 0x040fe20003f24070 */
[----:B------:R-:W-:Y:S02]  /*0d50*/  IMAD.MOV R29, RZ, RZ, -R29 ;  /* 0x000000ffff1d7224 */ /* 0x000fe400078e0a1d */
[----:B------:R-:W-:Y:S01]  /*0d60*/  IMAD.MOV R31, RZ, RZ, -R31 ;  /* 0x000000ffff1f7224 */ /* 0x000fe200078e0a1f */
[C---:B------:R-:W-:Y:S01]  /*0d70*/  ISETP.GT.U32.AND P3, PT, R21.reuse, R24, PT ;  /* 0x000000181500720c */ /* 0x040fe20003f64070 */
[C---:B------:R-:W-:Y:S02]  /*0d80*/  IMAD R38, R21.reuse, R25, R38 ;  /* 0x0000001915267224 */ /* 0x040fe400078e0226 */
[----:B------:R-:W-:-:S02]  /*0d90*/  IMAD R40, R21, R29, R40 ;  /* 0x0000001d15287224 */ /* 0x000fc400078e0228 */
[----:B------:R-:W-:-:S04]  /*0da0*/  IMAD.HI.U32 R33, R23, R44, RZ ;  /* 0x0000002c17217227 */ /* 0x000fc800078e00ff */
[----:B------:R-:W-:-:S04]  /*0db0*/  IMAD.HI.U32 R29, R23, R48, RZ ;  /* 0x00000030171d7227 */ /* 0x000fc800078e00ff */
[C---:B------:R-:W-:Y:S02]  /*0dc0*/  IMAD R42, R21.reuse, R31, R42 ;  /* 0x0000001f152a7224 */ /* 0x040fe400078e022a */
[--C-:B------:R-:W-:Y:S01]  /*0dd0*/  @!P2 IMAD.IADD R28, R28, 0x1, -R21.reuse ;  /* 0x000000011c1ca824 */ /* 0x100fe200078e0a15 */
[C---:B------:R-:W-:Y:S01]  /*0de0*/  ISETP.GT.U32.AND P2, PT, R21.reuse, R30, PT ;  /* 0x0000001e1500720c */ /* 0x040fe20003f44070 */
[----:B------:R-:W-:Y:S01]  /*0df0*/  @!P5 IMAD.IADD R22, R22, 0x1, -R21 ;  /* 0x000000011616d824 */ /* 0x000fe200078e0a15 */
[----:B------:R-:W-:Y:S01]  /*0e00*/  ISETP.GT.U32.AND P5, PT, R21, R38, PT ;  /* 0x000000261500720c */ /* 0x000fe20003fa4070 */
[----:B------:R-:W-:Y:S01]  /*0e10*/  IMAD.HI.U32 R25, R23, R46, RZ ;  /* 0x0000002e17197227 */ /* 0x000fe200078e00ff */
[----:B------:R-:W-:-:S03]  /*0e20*/  ISETP.GT.U32.AND P4, PT, R21, R28, PT ;  /* 0x0000001c1500720c */ /* 0x000fc60003f84070 */
[----:B------:R-:W-:-:S04]  /*0e30*/  IMAD.HI.U32 R31, R23, R50, RZ ;  /* 0x00000032171f7227 */ /* 0x000fc800078e00ff */
[----:B------:R-:W-:Y:S02]  /*0e40*/  IMAD.MOV R33, RZ, RZ, -R33 ;  /* 0x000000ffff217224 */ /* 0x000fe400078e0a21 */
[----:B------:R-:W-:-:S04]  /*0e50*/  IMAD.HI.U32 R23, R23, R52, RZ ;  /* 0x0000003417177227 */ /* 0x000fc800078e00ff */
[----:B------:R-:W-:Y:S02]  /*0e60*/  IMAD.MOV R29, RZ, RZ, -R29 ;  /* 0x000000ffff1d7224 */ /* 0x000fe400078e0a1d */
[C---:B------:R-:W-:Y:S01]  /*0e70*/  IMAD R44, R21.reuse, R33, R44 ;  /* 0x00000021152c7224 */ /* 0x040fe200078e022c */
[----:B------:R-:W-:Y:S01]  /*0e80*/  IABS R33, R84 ;  /* 0x0000005400217213 */ /* 0x000fe20000000000 */
[----:B------:R-:W-:Y:S02]  /*0e90*/  IMAD.MOV R23, RZ, RZ, -R23 ;  /* 0x000000ffff177224 */ /* 0x000fe400078e0a17 */
[C---:B------:R-:W-:Y:S02]  /*0ea0*/  IMAD R48, R21.reuse, R29, R48 ;  /* 0x0000001d15307224 */ /* 0x040fe400078e0230 */
[----:B------:R-:W-:Y:S01]  /*0eb0*/  @!P6 IMAD.IADD R54, R54, 0x1, -R21 ;  /* 0x000000013636e824 */ /* 0x000fe200078e0a15 */
[----:B------:R-:W-:Y:S01]  /*0ec0*/  ISETP.GT.U32.AND P6, PT, R21, R36, PT ;  /* 0x000000241500720c */ /* 0x000fe20003fc4070 */
[----:B------:R-:W-:-:S02]  /*0ed0*/  IMAD.MOV R25, RZ, RZ, -R25 ;  /* 0x000000ffff197224 */ /* 0x000fc400078e0a19 */
[C---:B------:R-:W-:Y:S02]  /*0ee0*/  IMAD R52, R21.reuse, R23, R52 ;  /* 0x0000001715347224 */ /* 0x040fe400078e0234 */
[--C-:B------:R-:W-:Y:S01]  /*0ef0*/  @!P3 IMAD.IADD R24, R24, 0x1, -R21.reuse ;  /* 0x000000011818b824 */ /* 0x100fe200078e0a15 */
[C---:B------:R-:W-:Y:S01]  /*0f00*/  ISETP.GT.U32.AND P3, PT, R21.reuse, R40, PT ;  /* 0x000000281500720c */ /* 0x040fe20003f64070 */
[----:B------:R-:W-:Y:S01]  /*0f10*/  @!P1 IMAD.IADD R34, R34, 0x1, -R21 ;  /* 0x0000000122229824 */ /* 0x000fe200078e0a15 */
[C---:B------:R-:W-:Y:S01]  /*0f20*/  ISETP.GT.U32.AND P1, PT, R21.reuse, R48, PT ;  /* 0x000000301500720c */ /* 0x040fe20003f24070 */
[----:B------:R-:W-:Y:S01]  /*0f30*/  IMAD R46, R21, R25, R46 ;  /* 0x00000019152e7224 */ /* 0x000fe200078e022e */
[----:B------:R-:W-:Y:S01]  /*0f40*/  LOP3.LUT R25, R60, 0x10, R85, 0x78, !PT ;  /* 0x000000103c197812 */ /* 0x000fe200078e7855 */
[----:B------:R-:W-:-:S03]  /*0f50*/  IMAD.HI.U32 R37, R37, R33, RZ ;  /* 0x0000002125257227 */ /* 0x000fc600078e00ff */
[----:B------:R-:W-:Y:S01]  /*0f60*/  LOP3.LUT R90, R25, 0x200, R90, 0xf8, !PT ;  /* 0x00000200195a7812 */ /* 0x000fe200078ef85a */
[--C-:B------:R-:W-:Y:S01]  /*0f70*/  @!P2 IMAD.IADD R30, R30, 0x1, -R21.reuse ;  /* 0x000000011e1ea824 */ /* 0x100fe200078e0a15 */
[C---:B------:R-:W-:Y:S01]  /*0f80*/  ISETP.GT.U32.AND P2, PT, R21.reuse, R44, PT ;  /* 0x0000002c1500720c */ /* 0x040fe20003f44070 */
[--C-:B------:R-:W-:Y:S01]  /*0f90*/  @!P5 IMAD.IADD R38, R38, 0x1, -R21.reuse ;  /* 0x000000012626d824 */ /* 0x100fe200078e0a15 */
[C---:B------:R-:W-:Y:S01]  /*0fa0*/  ISETP.GT.U32.AND P5, PT, R21.reuse, R52, PT ;  /* 0x000000341500720c */ /* 0x040fe20003fa4070 */
[----:B------:R-:W-:Y:S01]  /*0fb0*/  @!P0 IMAD.IADD R32, R32, 0x1, -R21 ;  /* 0x0000000120208824 */ /* 0x000fe200078e0a15 */
[C---:B------:R-:W-:Y:S01]  /*0fc0*/  ISETP.GT.U32.AND P0, PT, R21.reuse, R46, PT ;  /* 0x0000002e1500720c */ /* 0x040fe20003f04070 */
[----:B------:R-:W-:Y:S01]  /*0fd0*/  IMAD.MOV R37, RZ, RZ, -R37 ;  /* 0x000000ffff257224 */ /* 0x000fe200078e0a25 */
[----:B------:R-:W-:Y:S01]  /*0fe0*/  LOP3.LUT R92, R90, 0x20, RZ, 0x3c, !PT ;  /* 0x000000205a5c7812 */ /* 0x000fe200078e3cff */
[----:B------:R-:W-:Y:S01]  /*0ff0*/  @!P4 IMAD.IADD R28, R28, 0x1, -R21 ;  /* 0x000000011c1cc824 */ /* 0x000fe200078e0a15 */
[----:B------:R-:W-:Y:S01]  /*1000*/  ISETP.GT.U32.AND P4, PT, R21, R42, PT ;  /* 0x0000002a1500720c */ /* 0x000fe20003f84070 */
[----:B------:R-:W-:-:S02]  /*1010*/  IMAD.MOV R31, RZ, RZ, -R31 ;  /* 0x000000ffff1f7224 */ /* 0x000fc400078e0a1f */
[----:B------:R-:W-:Y:S02]  /*1020*/  IMAD R23, R20, R37, R33 ;  /* 0x0000002514177224 */ /* 0x000fe400078e0221 */
[--C-:B------:R-:W-:Y:S02]  /*1030*/  @!P6 IMAD.IADD R36, R36, 0x1, -R21.reuse ;  /* 0x000000012424e824 */ /* 0x100fe400078e0a15 */
[C---:B------:R-:W-:Y:S02]  /*1040*/  IMAD R50, R21.reuse, R31, R50 ;  /* 0x0000001f15327224 */ /* 0x040fe400078e0232 */
[--C-:B------:R-:W-:Y:S01]  /*1050*/  @!P3 IMAD.IADD R40, R40, 0x1, -R21.reuse ;  /* 0x000000012828b824 */ /* 0x100fe200078e0a15 */
[----:B------:R-:W-:Y:S01]  /*1060*/  ISETP.GT.U32.AND P3, PT, R20, R23, PT ;  /* 0x000000171400720c */ /* 0x000fe20003f64070 */
[--C-:B------:R-:W-:Y:S01]  /*1070*/  @!P1 IMAD.IADD R48, R48, 0x1, -R21.reuse ;  /* 0x0000000130309824 */ /* 0x100fe200078e0a15 */
[C---:B------:R-:W-:Y:S01]  /*1080*/  ISETP.GT.U32.AND P1, PT, R21.reuse, R36, PT ;  /* 0x000000241500720c */ /* 0x040fe20003f24070 */
[--C-:B------:R-:W-:Y:S01]  /*1090*/  @!P2 IMAD.IADD R44, R44, 0x1, -R21.reuse ;  /* 0x000000012c2ca824 */ /* 0x100fe200078e0a15 */
[C---:B------:R-:W-:Y:S01]  /*10a0*/  ISETP.GT.U32.AND P6, PT, R21.reuse, R50, PT ;  /* 0x000000321500720c */ /* 0x040fe20003fc4070 */
[--C-:B------:R-:W-:Y:S01]  /*10b0*/  @!P5 IMAD.IADD R52, R52, 0x1, -R21.reuse ;  /* 0x000000013434d824 */ /* 0x100fe200078e0a15 */
[C---:B------:R-:W-:Y:S01]  /*10c0*/  ISETP.GT.U32.AND P2, PT, R21.reuse, R32, PT ;  /* 0x000000201500720c */ /* 0x040fe20003f44070 */
[--C-:B------:R-:W-:Y:S01]  /*10d0*/  @!P0 IMAD.IADD R46, R46, 0x1, -R21.reuse ;  /* 0x000000012e2e8824 */ /* 0x100fe200078e0a15 */
[C---:B------:R-:W-:Y:S01]  /*10e0*/  ISETP.GT.U32.AND P5, PT, R21.reuse, R40, PT ;  /* 0x000000281500720c */ /* 0x040fe20003fa4070 */
[--C-:B------:R-:W-:Y:S01]  /*10f0*/  @!P4 IMAD.IADD R42, R42, 0x1, -R21.reuse ;  /* 0x000000012a2ac824 */ /* 0x100fe200078e0a15 */
[----:B------:R-:W-:Y:S01]  /*1100*/  ISETP.GT.U32.AND P0, PT, R21, R34, PT ;  /* 0x000000221500720c */ /* 0x000fe20003f04070 */
[----:B------:R-:W-:Y:S01]  /*1110*/  IMAD R96, R7, R98, RZ ;  /* 0x0000006207607224 */ /* 0x000fe200078e02ff */
        /* <DEDUP_REMOVED lines=11> */
[--C-:B------:R-:W-:Y:S01]  /*11d0*/  @!P0 IMAD.IADD R34, R34, 0x1, -R21.reuse ;  /* 0x0000000122228824 */ /* 0x100fe200078e0a15 */
[C---:B------:R-:W-:Y:S01]  /*11e0*/  ISETP.GT.U32.AND P0, PT, R21.reuse, R46, PT ;  /* 0x0000002e1500720c */ /* 0x040fe20003f04070 */
[--C-:B------:R-:W-:Y:S01]  /*11f0*/  @!P4 IMAD.IADD R30, R30, 0x1, -R21.reuse ;  /* 0x000000011e1ec824 */ /* 0x100fe200078e0a15 */
[----:B------:R-:W-:Y:S01]  /*1200*/  ISETP.GT.U32.AND P4, PT, R21, R50, PT ;  /* 0x000000321500720c */ /* 0x000fe20003f84070 */
[--C-:B------:R-:W-:Y:S01]  /*1210*/  @!P3 IMAD.IADD R42, R42, 0x1, -R21.reuse ;  /* 0x000000012a2ab824 */ /* 0x100fe200078e0a15 */
[----:B------:R-:W-:Y:S01]  /*1220*/  ISETP.GE.AND P3, PT, R83, RZ, PT ;  /* 0x000000ff5300720c */ /* 0x000fe20003f66270 */
[--C-:B------:R-:W-:Y:S01]  /*1230*/  @!P1 IMAD.IADD R48, R48, 0x1, -R21.reuse ;  /* 0x0000000130309824 */ /* 0x100fe200078e0a15 */
[----:B------:R-:W-:Y:S01]  /*1240*/  ISETP.GE.AND P1, PT, R56, RZ, PT ;  /* 0x000000ff3800720c */ /* 0x000fe20003f26270 */
[--C-:B------:R-:W-:Y:S01]  /*1250*/  @!P6 IMAD.IADD R38, R38, 0x1, -R21.reuse ;  /* 0x000000012626e824 */ /* 0x100fe200078e0a15 */
[----:B------:R-:W-:Y:S01]  /*1260*/  ISETP.GT.U32.AND P6, PT, R21, R52, PT ;  /* 0x000000341500720c */ /* 0x000fe20003fc4070 */
[--C-:B------:R-:W-:Y:S01]  /*1270*/  @!P2 IMAD.IADD R44, R44, 0x1, -R21.reuse ;  /* 0x000000012c2ca824 */ /* 0x100fe200078e0a15 */
[----:B------:R-:W-:Y:S01]  /*1280*/  ISETP.GE.AND P2, PT, R82, RZ, PT ;  /* 0x000000ff5200720c */ /* 0x000fe20003f46270 */
[----:B------:R-:W-:Y:S01]  /*1290*/  @!P5 IMAD.IADD R23, R23, 0x1, -R20 ;  /* 0x000000011717d824 */ /* 0x000fe200078e0a14 */
[----:B------:R-:W-:Y:S01]  /*12a0*/  ISETP.GE.AND P5, PT, R59, RZ, PT ;  /* 0x000000ff3b00720c */ /* 0x000fe20003fa6270 */
[--C-:B------:R-:W-:Y:S01]  /*12b0*/  @!P0 IMAD.IADD R46, R46, 0x1, -R21.reuse ;  /* 0x000000012e2e8824 */ /* 0x100fe200078e0a15 */
[----:B------:R-:W-:Y:S01]  /*12c0*/  ISETP.GE.AND P0, PT, R58, RZ, PT ;  /* 0x000000ff3a00720c */ /* 0x000fe20003f06270 */
[--C-:B------:R-:W-:Y:S01]  /*12d0*/  @!P4 IMAD.IADD R50, R50, 0x1, -R21.reuse ;  /* 0x000000013232c824 */ /* 0x100fe200078e0a15 */
[----:B------:R-:W-:Y:S01]  /*12e0*/  ISETP.GE.AND P4, PT, R57, RZ, PT ;  /* 0x000000ff3900720c */ /* 0x000fe20003f86270 */
[----:B------:R-:W-:Y:S01]  /*12f0*/  @!P3 IMAD.MOV R22, RZ, RZ, -R22 ;  /* 0x000000ffff16b224 */ /* 0x000fe200078e0a16 */
[----:B------:R-:W-:Y:S01]  /*1300*/  ISETP.GE.AND P3, PT, R19, RZ, PT ;  /* 0x000000ff1300720c */ /* 0x000fe20003f66270 */
[----:B------:R-:W-:Y:S01]  /*1310*/  @!P1 IMAD.MOV R34, RZ, RZ, -R34 ;  /* 0x000000ffff229224 */ /* 0x000fe200078e0a22 */
[----:B------:R-:W-:Y:S01]  /*1320*/  ISETP.GE.AND P1, PT, R14, RZ, PT ;  /* 0x000000ff0e00720c */ /* 0x000fe20003f26270 */
[----:B------:R-:W-:Y:S01]  /*1330*/  @!P6 IMAD.IADD R52, R52, 0x1, -R21 ;  /* 0x000000013434e824 */ /* 0x000fe200078e0a15 */
[----:B------:R-:W-:Y:S01]  /*1340*/  ISETP.GE.AND P6, PT, R84, RZ, PT ;  /* 0x000000ff5400720c */ /* 0x000fe20003fc6270 */
[----:B------:R-:W-:Y:S01]  /*1350*/  @!P2 IMAD.MOV R24, RZ, RZ, -R24 ;  /* 0x000000ffff18a224 */ /* 0x000fe200078e0a18 */
        /* <DEDUP_REMOVED lines=10> */
[----:B------:R-:W-:Y:S01]  /*1400*/  ISETP.NE.AND P1, PT, R26, RZ, PT ;  /* 0x000000ff1a00720c */ /* 0x000fe20003f25270 */
[----:B------:R-:W-:Y:S01]  /*1410*/  @!P6 IMAD.MOV R23, RZ, RZ, -R23 ;  /* 0x000000ffff17e224 */ /* 0x000fe200078e0a17 */
[----:B------:R-:W-:Y:S01]  /*1420*/  SHF.R.S32.HI R21, RZ, 0x6, R87 ;  /* 0x00000006ff157819 */ /* 0x000fe20000011457 */
        /* <DEDUP_REMOVED lines=9> */
[----:B------:R-:W-:Y:S01]  /*14c0*/  LOP3.LUT R27, RZ, R27, RZ, 0x33, !PT ;  /* 0x0000001bff1b7212 */ /* 0x000fe200078e33ff */
[----:B------:R-:W-:Y:S01]  /*14d0*/  IMAD R103, R6, R98, RZ ;  /* 0x0000006206677224 */ /* 0x000fe200078e02ff */
[----:B------:R-:W-:Y:S01]  /*14e0*/  @!P1 LOP3.LUT R23, RZ, R26, RZ, 0x33, !PT ;  /* 0x0000001aff179212 */ /* 0x000fe200078e33ff */
[----:B------:R-:W-:Y:S01]  /*14f0*/  IMAD R104, R5, R98, RZ ;  /* 0x0000006205687224 */ /* 0x000fe200078e02ff */
[C---:B------:R-:W-:Y:S01]  /*1500*/  SEL R22, R27.reuse, R22, !P4 ;  /* 0x000000161b167207 */ /* 0x040fe20006000000 */
[----:B------:R-:W-:Y:S01]  /*1510*/  @!P2 IMAD.MOV R50, RZ, RZ, -R50 ;  /* 0x000000ffff32a224 */ /* 0x000fe200078e0a32 */
[C---:B------:R-:W-:Y:S01]  /*1520*/  SEL R24, R27.reuse, R24, !P4 ;  /* 0x000000181b187207 */ /* 0x040fe20006000000 */
[----:B------:R-:W-:Y:S01]  /*1530*/  @!P5 IMAD.MOV R52, RZ, RZ, -R52 ;  /* 0x000000ffff34d224 */ /* 0x000fe200078e0a34 */
[C---:B------:R-:W-:Y:S01]  /*1540*/  SEL R32, R27.reuse, R32, !P4 ;  /* 0x000000201b207207 */ /* 0x040fe20006000000 */
[----:B------:R-:W-:Y:S01]  /*1550*/  @!P0 IMAD.MOV R54, RZ, RZ, -R54 ;  /* 0x000000ffff368224 */ /* 0x000fe200078e0a36 */
[C---:B------:R-:W-:Y:S01]  /*1560*/  SEL R30, R27.reuse, R30, !P4 ;  /* 0x0000001e1b1e7207 */ /* 0x040fe20006000000 */
[----:B-1----:R-:W-:Y:S01]  /*1570*/  IMAD R22, R22, UR4, RZ ;  /* 0x0000000416167c24 */ /* 0x002fe2000f8e02ff */
[----:B------:R-:W-:Y:S01]  /*1580*/  SEL R34, R27, R34, !P4 ;  /* 0x000000221b227207 */ /* 0x000fe20006000000 */
[----:B------:R-:W-:Y:S01]  /*1590*/  IMAD R23, R23, UR7, RZ ;  /* 0x0000000717177c24 */ /* 0x000fe2000f8e02ff */
[C---:B------:R-:W-:Y:S01]  /*15a0*/  SEL R36, R27.reuse, R36, !P4 ;  /* 0x000000241b247207 */ /* 0x040fe20006000000 */
        /* <DEDUP_REMOVED lines=19> */
[----:B------:R-:W-:Y:S01]  /*16e0*/  SEL R27, R27, R54, !P4 ;  /* 0x000000361b1b7207 */ /* 0x000fe20006000000 */
[----:B------:R-:W-:Y:S01]  /*16f0*/  IMAD R48, R48, UR4, RZ ;  /* 0x0000000430307c24 */ /* 0x000fe2000f8e02ff */
[----:B---3--:R-:W-:Y:S01]  /*1700*/  LEA R112, P2, R23, UR12, 0x1 ;  /* 0x0000000c17707c11 */ /* 0x008fe2000f8408ff */
[----:B------:R-:W-:Y:S01]  /*1710*/  IMAD R50, R50, UR4, RZ ;  /* 0x0000000432327c24 */ /* 0x000fe2000f8e02ff */
[----:B------:R-:W-:Y:S01]  /*1720*/  LEA R32, P3, R22, UR14, 0x1 ;  /* 0x0000000e16207c11 */ /* 0x000fe2000f8608ff */
[----:B------:R-:W-:Y:S01]  /*1730*/  IMAD R52, R52, UR4, RZ ;  /* 0x0000000434347c24 */ /* 0x000fe2000f8e02ff */
[----:B------:R-:W-:Y:S01]  /*1740*/  LEA R24, P4, R25, UR14, 0x1 ;  /* 0x0000000e19187c11 */ /* 0x000fe2000f8808ff */
[----:B------:R-:W-:Y:S01]  /*1750*/  IMAD R35, R42, UR4, RZ ;  /* 0x000000042a237c24 */ /* 0x000fe2000f8e02ff */
[----:B------:R-:W-:Y:S01]  /*1760*/  SGXT R21, R21, 0x1 ;  /* 0x000000011515781a */ /* 0x000fe20000000200 */
[----:B------:R-:W-:Y:S01]  /*1770*/  IMAD R27, R27, UR4, RZ ;  /* 0x000000041b1b7c24 */ /* 0x000fe2000f8e02ff */
[----:B------:R-:W-:Y:S01]  /*1780*/  LEA.HI.X.SX32 R113, R23, UR13, 0x1, P2 ;  /* 0x0000000d17717c11 */ /* 0x000fe200090f0eff */
[----:B------:R-:W-:Y:S01]  /*1790*/  USHF.R.S32.HI UR4, URZ, 0x1f, UR5 ;  /* 0x0000001fff047899 */ /* 0x000fe20008011405 */
[----:B------:R-:W-:Y:S01]  /*17a0*/  LEA.HI.X.SX32 R33, R22, UR15, 0x1, P3 ;  /* 0x0000000f16217c11 */ /* 0x000fe200098f0eff */
[----:B------:R-:W-:Y:S01]  /*17b0*/  IMAD R91, R4, R98, RZ ;  /* 0x00000062045b7224 */ /* 0x000fe200078e02ff */
[----:B------:R-:W-:Y:S01]  /*17c0*/  LEA R108, P6, R30, UR14, 0x1 ;  /* 0x0000000e1e6c7c11 */ /* 0x000fe2000f8c08ff */
[----:B------:R-:W-:Y:S01]  /*17d0*/  ULEA.HI UR4, UR4, UR5, URZ, 0x5 ;  /* 0x0000000504047291 */ /* 0x000fe2000f8f28ff */
[----:B------:R-:W-:-:S02]  /*17e0*/  LEA R106, P0, R107, UR14, 0x1 ;  /* 0x0000000e6b6a7c11 */ /* 0x000fc4000f8008ff */
[----:B------:R-:W-:Y:S02]  /*17f0*/  CS2R R54, SRZ ;  /* 0x0000000000367805 */ /* 0x000fe4000001ff00 */
[----:B------:R-:W-:Y:S01]  /*1800*/  LEA R80, P1, R34, UR14, 0x1 ;  /* 0x0000000e22507c11 */ /* 0x000fe2000f8208ff */
[----:B------:R-:W-:Y:S01]  /*1810*/  IMAD R98, R3, R98, RZ ;  /* 0x0000006203627224 */ /* 0x000fe200078e02ff */
[----:B------:R-:W-:Y:S01]  /*1820*/  LEA R78, P2, R36, UR14, 0x1 ;  /* 0x0000000e244e7c11 */ /* 0x000fe2000f8408ff */
[----:B------:R-:W-:Y:S01]  /*1830*/  USHF.R.S32.HI UR4, URZ, 0x5, UR4 ;  /* 0x00000005ff047899 */ /* 0x000fe20008011404 */
[----:B------:R-:W-:Y:S02]  /*1840*/  LEA R76, P3, R38, UR14, 0x1 ;  /* 0x0000000e264c7c11 */ /* 0x000fe4000f8608ff */
[----:B------:R-:W-:Y:S02]  /*1850*/  LEA.HI.X.SX32 R25, R25, UR15, 0x1, P4 ;  /* 0x0000000f19197c11 */ /* 0x000fe4000a0f0eff */
[----:B------:R-:W-:-:S02]  /*1860*/  LEA R110, P5, R28, UR14, 0x1 ;  /* 0x0000000e1c6e7c11 */ /* 0x000fc4000f8a08ff */
[----:B------:R-:W-:Y:S02]  /*1870*/  LEA R74, P4, R40, UR14, 0x1 ;  /* 0x0000000e284a7c11 */ /* 0x000fe4000f8808ff */
[----:B------:R-:W-:Y:S02]  /*1880*/  LOP3.LUT R102, R21, 0x90, RZ, 0xc0, !PT ;  /* 0x0000009015667812 */ /* 0x000fe400078ec0ff */
[----:B------:R-:W-:Y:S02]  /*1890*/  LEA.HI.X.SX32 R109, R30, UR15, 0x1, P6 ;  /* 0x0000000f1e6d7c11 */ /* 0x000fe4000b0f0eff */
[----:B------:R-:W-:Y:S02]  /*18a0*/  CS2R R30, SRZ ;  /* 0x00000000001e7805 */ /* 0x000fe4000001ff00 */
[----:B------:R-:W-:Y:S02]  /*18b0*/  LEA.HI.X.SX32 R107, R107, UR15, 0x1, P0 ;  /* 0x0000000f6b6b7c11 */ /* 0x000fe400080f0eff */
[----:B------:R-:W-:-:S02]  /*18c0*/  LEA.HI.X.SX32 R81, R34, UR15, 0x1, P1 ;  /* 0x0000000f22517c11 */ /* 0x000fc400088f0eff */
[----:B------:R-:W-:Y:S02]  /*18d0*/  LEA.HI.X.SX32 R79, R36, UR15, 0x1, P2 ;  /* 0x0000000f244f7c11 */ /* 0x000fe400090f0eff */
[----:B------:R-:W-:Y:S02]  /*18e0*/  LEA.HI.X.SX32 R77, R38, UR15, 0x1, P3 ;  /* 0x0000000f264d7c11 */ /* 0x000fe400098f0eff */
[----:B------:R-:W-:Y:S02]  /*18f0*/  LEA.HI.X.SX32 R111, R28, UR15, 0x1, P5 ;  /* 0x0000000f1c6f7c11 */ /* 0x000fe4000a8f0eff */
[----:B------:R-:W-:Y:S02]  /*1900*/  CS2R R28, SRZ ;  /* 0x00000000001c7805 */ /* 0x000fe4000001ff00 */
[----:B------:R-:W-:Y:S02]  /*1910*/  LEA R114, P6, R44, UR14, 0x1 ;  /* 0x0000000e2c727c11 */ /* 0x000fe4000f8c08ff */
[----:B------:R-:W-:-:S02]  /*1920*/  LEA R70, P0, R46, UR14, 0x1 ;  /* 0x0000000e2e467c11 */ /* 0x000fc4000f8008ff */
[----:B------:R-:W-:Y:S02]  /*1930*/  LEA R22, P1, R48, UR14, 0x1 ;  /* 0x0000000e30167c11 */ /* 0x000fe4000f8208ff */
[----:B------:R-:W-:Y:S02]  /*1940*/  LEA R42, P2, R50, UR14, 0x1 ;  /* 0x0000000e322a7c11 */ /* 0x000fe4000f8408ff */
[----:B------:R-:W-:Y:S02]  /*1950*/  LEA R26, P3, R52, UR14, 0x1 ;  /* 0x0000000e341a7c11 */ /* 0x000fe4000f8608ff */
[----:B------:R-:W-:Y:S02]  /*1960*/  LEA.HI.X.SX32 R75, R40, UR15, 0x1, P4 ;  /* 0x0000000f284b7c11 */ /* 0x000fe4000a0f0eff */
[----:B------:R-:W-:Y:S02]  /*1970*/  LEA R20, P5, R35, UR14, 0x1 ;  /* 0x0000000e23147c11 */ /* 0x000fe4000f8a08ff */
[----:B------:R-:W-:-:S02]  /*1980*/  LEA R34, P4, R27, UR14, 0x1 ;  /* 0x0000000e1b227c11 */ /* 0x000fc4000f8808ff */
[----:B------:R-:W-:Y:S02]  /*1990*/  LOP3.LUT R102, R102, 0x7e, R85, 0x78, !PT ;  /* 0x0000007e66667812 */ /* 0x000fe400078e7855 */
[----:B------:R-:W-:Y:S02]  /*19a0*/  LEA.HI.X.SX32 R105, R44, UR15, 0x1, P6 ;  /* 0x0000000f2c697c11 */ /* 0x000fe4000b0f0eff */
[----:B------:R-:W-:Y:S02]  /*19b0*/  CS2R R44, SRZ ;  /* 0x00000000002c7805 */ /* 0x000fe4000001ff00 */
[----:B------:R-:W-:Y:S02]  /*19c0*/  LEA.HI.X.SX32 R39, R46, UR15, 0x1, P0 ;  /* 0x0000000f2e277c11 */ /* 0x000fe400080f0eff */
[----:B------:R-:W-:Y:S02]  /*19d0*/  CS2R R46, SRZ ;  /* 0x00000000002e7805 */ /* 0x000fe4000001ff00 */
[----:B------:R-:W-:-:S02]  /*19e0*/  LEA.HI.X.SX32 R37, R48, UR15, 0x1, P1 ;  /* 0x0000000f30257c11 */ /* 0x000fc400088f0eff */
[----:B------:R-:W-:Y:S02]  /*19f0*/  CS2R R48, SRZ ;  /* 0x0000000000307805 */ /* 0x000fe4000001ff00 */
[----:B------:R-:W-:Y:S02]  /*1a00*/  LEA.HI.X.SX32 R71, R50, UR15, 0x1, P2 ;  /* 0x0000000f32477c11 */ /* 0x000fe400090f0eff */
[----:B------:R-:W-:Y:S02]  /*1a10*/  CS2R R50, SRZ ;  /* 0x0000000000327805 */ /* 0x000fe4000001ff00 */
[----:B------:R-:W-:Y:S02]  /*1a20*/  LEA.HI.X.SX32 R41, R52, UR15, 0x1, P3 ;  /* 0x0000000f34297c11 */ /* 0x000fe400098f0eff */
[----:B------:R-:W-:Y:S02]  /*1a30*/  CS2R R52, SRZ ;  /* 0x0000000000347805 */ /* 0x000fe4000001ff00 */
[----:B------:R-:W-:-:S02]  /*1a40*/  LEA.HI.X.SX32 R35, R35, UR15, 0x1, P5 ;  /* 0x0000000f23237c11 */ /* 0x000fc4000a8f0eff */
[----:B------:R-:W-:Y:S02]  /*1a50*/  LEA.HI.X.SX32 R115, R27, UR15, 0x1, P4 ;  /* 0x0000000f1b737c11 */ /* 0x000fe4000a0f0eff */
[----:B------:R-:W-:Y:S02]  /*1a60*/  LOP3.LUT R87, R87, 0x40, RZ, 0xc0, !PT ;  /* 0x0000004057577812 */ /* 0x000fe400078ec0ff */
[----:B------:R-:W-:-:S07]  /*1a70*/  LOP3.LUT R99, R102, 0x20, RZ, 0x3c, !PT ;  /* 0x0000002066637812 */ /* 0x000fce00078e3cff */
.L_x_2:
[----:B------:R-:W-:Y:S01]  /*1a80*/  ISETP.GE.AND P0, PT, R0, UR8, PT ;  /* 0x0000000800007c0c */ /* 0x000fe2000bf06270 */
[----:B------:R-:W-:Y:S01]  /*1a90*/  IMAD.WIDE R60, R94, 0x2, R112 ;  /* 0x000000025e3c7825 */ /* 0x000fe200078e0270 */
[----:B------:R-:W-:Y:S02]  /*1aa0*/  PRMT R27, RZ, 0x7610, R27 ;  /* 0x00007610ff1b7816 */ /* 0x000fe4000000001b */
[----:B------:R-:W-:-:S09]  /*1ab0*/  PRMT R40, RZ, 0x7610, R40 ;  /* 0x00007610ff287816 */ /* 0x000fd20000000028 */
[----:B------:R0:W2:Y:S01]  /*1ac0*/  @!P0 LDG.E.U16 R27, desc[UR10][R60.64] ;  /* 0x0000000a3c1b8981 */ /* 0x0000a2000c1e1500 */
[----:B------:R-:W-:Y:S01]  /*1ad0*/  ISETP.GE.AND P0, PT, R3, UR8, PT ;  /* 0x0000000803007c0c */ /* 0x000fe2000bf06270 */
[----:B------:R-:W-:Y:S01]  /*1ae0*/  IMAD.WIDE R64, R98, 0x2, R112 ;  /* 0x0000000262407825 */ /* 0x000fe200078e0270 */
[----:B------:R-:W-:Y:S02]  /*1af0*/  ISETP.GE.AND P1, PT, R4, UR8, PT ;  /* 0x0000000804007c0c */ /* 0x000fe4000bf26270 */
[----:B------:R-:W-:Y:S01]  /*1b00*/  PRMT R23, RZ, 0x7610, R23 ;  /* 0x00007610ff177816 */ /* 0x000fe20000000017 */
[--C-:B------:R-:W-:Y:S01]  /*1b10*/  IMAD.WIDE R66, R91, 0x2, R112.reuse ;  /* 0x000000025b427825 */ /* 0x100fe200078e0270 */
[----:B------:R-:W-:Y:S02]  /*1b20*/  ISETP.GE.AND P2, PT, R5, UR8, PT ;  /* 0x0000000805007c0c */ /* 0x000fe4000bf46270 */
[----:B------:R-:W-:Y:S01]  /*1b30*/  ISETP.GE.AND P3, PT, R6, UR8, PT ;  /* 0x0000000806007c0c */ /* 0x000fe2000bf66270 */
[----:B------:R-:W-:Y:S01]  /*1b40*/  IMAD.WIDE R68, R104, 0x2, R112 ;  /* 0x0000000268447825 */ /* 0x000fe200078e0270 */
[----:B------:R-:W-:-:S03]  /*1b50*/  PRMT R38, RZ, 0x7610, R38 ;  /* 0x00007610ff267816 */ /* 0x000fc60000000026 */
[----:B------:R1:W3:Y:S01]  /*1b60*/  @!P0 LDG.E.U16 R40, desc[UR10][R64.64] ;  /* 0x0000000a40288981 */ /* 0x0002e2000c1e1500 */
[----:B------:R-:W-:Y:S01]  /*1b70*/  ISETP.GE.AND P0, PT, R7, UR8, PT ;  /* 0x0000000807007c0c */ /* 0x000fe2000bf06270 */
[----:B------:R-:W-:Y:S01]  /*1b80*/  IMAD.WIDE R62, R96, 0x2, R112 ;  /* 0x00000002603e7825 */ /* 0x000fe200078e0270 */
[----:B------:R-:W-:Y:S01]  /*1b90*/  PRMT R36, RZ, 0x7610, R36 ;  /* 0x00007610ff247816 */ /* 0x000fe20000000024 */
[----:B------:R-:W4:Y:S01]  /*1ba0*/  @!P1 LDG.E.U16 R23, desc[UR10][R66.64] ;  /* 0x0000000a42179981 */ /* 0x000f22000c1e1500 */
[----:B------:R-:W-:Y:S02]  /*1bb0*/  ISETP.GE.AND P4, PT, R8, UR8, PT ;  /* 0x0000000808007c0c */ /* 0x000fe4000bf86270 */
[----:B------:R-:W-:Y:S01]  /*1bc0*/  ISETP.GE.AND P1, PT, R9, UR8, PT ;  /* 0x0000000809007c0c */ /* 0x000fe2000bf26270 */
[----:B0-----:R-:W-:Y:S01]  /*1bd0*/  IMAD.WIDE R60, R103, 0x2, R112 ;  /* 0x00000002673c7825 */ /* 0x001fe200078e0270 */
[----:B------:R-:W-:Y:S01]  /*1be0*/  PRMT R21, RZ, 0x7610, R21 ;  /* 0x00007610ff157816 */ /* 0x000fe20000000015 */
[----:B------:R-:W5:Y:S01]  /*1bf0*/  @!P2 LDG.E.U16 R38, desc[UR10][R68.64] ;  /* 0x0000000a4426a981 */ /* 0x000f62000c1e1500 */
[----:B------:R-:W-:-:S03]  /*1c00*/  PRMT R43, RZ, 0x7610, R43 ;  /* 0x00007610ff2b7816 */ /* 0x000fc6000000002b */
[----:B------:R0:W3:Y:S01]  /*1c10*/  @!P0 LDG.E.U16 R36, desc[UR10][R62.64] ;  /* 0x0000000a3e248981 */ /* 0x0000e2000c1e1500 */
[----:B------:R-:W-:-:S03]  /*1c20*/  IMAD.WIDE R72, R97, 0x2, R112 ;  /* 0x0000000261487825 */ /* 0x000fc600078e0270 */
[----:B------:R0:W3:Y:S01]  /*1c30*/  @!P3 LDG.E.U16 R21, desc[UR10][R60.64] ;  /* 0x0000000a3c15b981 */ /* 0x0000e2000c1e1500 */
[----:B-1----:R-:W-:-:S03]  /*1c40*/  IMAD.WIDE R64, R93, 0x2, R112 ;  /* 0x000000025d407825 */ /* 0x002fc600078e0270 */
[----:B------:R-:W5:Y:S01]  /*1c50*/  @!P4 LDG.E.U16 R43, desc[UR10][R72.64] ;  /* 0x0000000a482bc981 */ /* 0x000f62000c1e1500 */
[--C-:B0-----:R-:W-:Y:S01]  /*1c60*/  IMAD.MOV.U32 R62, RZ, RZ, R34.reuse ;  /* 0x000000ffff3e7224 */ /* 0x101fe200078e0022 */
[----:B------:R-:W-:-:S06]  /*1c70*/  PRMT R34, RZ, 0x7610, R34 ;  /* 0x00007610ff227816 */ /* 0x000fcc0000000022 */
[----:B------:R0:W5:Y:S01]  /*1c80*/  @!P1 LDG.E.U16 R34, desc[UR10][R64.64] ;  /* 0x0000000a40229981 */ /* 0x000162000c1e1500 */
[----:B------:R-:W-:Y:S01]  /*1c90*/  BAR.SYNC.DEFER_BLOCKING 0x0 ;  /* 0x0000000000007b1d */ /* 0x000fe20000010000 */
[----:B------:R-:W-:Y:S01]  /*1ca0*/  ISETP.GE.AND P2, PT, R2, UR8, PT ;  /* 0x0000000802007c0c */ /* 0x000fe2000bf46270 */
[--C-:B------:R-:W-:Y:S02]  /*1cb0*/  IMAD.MOV.U32 R60, RZ, RZ, R26.reuse ;  /* 0x000000ffff3c7224 */ /* 0x100fe400078e001a */
[----:B------:R-:W-:Y:S02]  /*1cc0*/  IMAD.MOV.U32 R61, RZ, RZ, R41 ;  /* 0x000000ffff3d7224 */ /* 0x000fe400078e0029 */
[----:B------:R-:W-:Y:S01]  /*1cd0*/  IMAD.MOV.U32 R63, RZ, RZ, R115 ;  /* 0x000000ffff3f7224 */ /* 0x000fe200078e0073 */
[----:B------:R-:W-:Y:S01]  /*1ce0*/  PRMT R26, RZ, 0x7610, R26 ;  /* 0x00007610ff1a7816 */ /* 0x000fe2000000001a */
[----:B------:R-:W-:Y:S01]  /*1cf0*/  IMAD.WIDE R66, R95, 0x2, R60 ;  /* 0x000000025f427825 */ /* 0x000fe200078e023c */
[----:B------:R-:W-:-:S03]  /*1d00*/  PRMT R41, RZ, 0x7610, R41 ;  /* 0x00007610ff297816 */ /* 0x000fc60000000029 */
[----:B------:R-:W-:-:S04]  /*1d10*/  IMAD.WIDE R68, R95, 0x2, R62 ;  /* 0x000000025f447825 */ /* 0x000fc800078e023e */
[--C-:B0-----:R-:W-:Y:S01]  /*1d20*/  IMAD.MOV.U32 R65, RZ, RZ, R39.reuse ;  /* 0x000000ffff417224 */ /* 0x101fe200078e0027 */
[----:B------:R-:W-:Y:S01]  /*1d30*/  PRMT R39, RZ, 0x7610, R39 ;  /* 0x00007610ff277816 */ /* 0x000fe20000000027 */
[----:B------:R-:W-:Y:S01]  /*1d40*/  IMAD.MOV.U32 R64, RZ, RZ, R70 ;  /* 0x000000ffff407224 */ /* 0x000fe200078e0046 */
[----:B------:R0:W5:Y:S04]  /*1d50*/  @!P2 LDG.E.U16 R26, desc[UR10][R66.64] ;  /* 0x0000000a421aa981 */ /* 0x000168000c1e1500 */
[----:B------:R1:W5:Y:S01]  /*1d60*/  @!P2 LDG.E.U16 R41, desc[UR10][R68.64] ;  /* 0x0000000a4429a981 */ /* 0x000362000c1e1500 */
[----:B0-----:R-:W-:Y:S02]  /*1d70*/  IMAD.MOV.U32 R66, RZ, RZ, R22 ;  /* 0x000000ffff427224 */ /* 0x001fe400078e0016 */
[----:B------:R-:W-:-:S02]  /*1d80*/  IMAD.MOV.U32 R67, RZ, RZ, R37 ;  /* 0x000000ffff437224 */ /* 0x000fc400078e0025 */
[----:B-1----:R-:W-:Y:S02]  /*1d90*/  IMAD.MOV.U32 R68, RZ, RZ, R42 ;  /* 0x000000ffff447224 */ /* 0x002fe400078e002a */
[----:B------:R-:W-:Y:S01]  /*1da0*/  IMAD.MOV.U32 R69, RZ, RZ, R71 ;  /* 0x000000ffff457224 */ /* 0x000fe200078e0047 */
[----:B------:R-:W-:Y:S01]  /*1db0*/  PRMT R22, RZ, 0x7610, R22 ;  /* 0x00007610ff167816 */ /* 0x000fe20000000016 */
[----:B------:R-:W-:Y:S01]  /*1dc0*/  IMAD.WIDE R72, R95, 0x2, R66 ;  /* 0x000000025f487825 */ /* 0x000fe200078e0242 */
[----:B------:R-:W-:-:S03]  /*1dd0*/  PRMT R37, RZ, 0x7610, R37 ;  /* 0x00007610ff257816 */ /* 0x000fc60000000025 */
[C---:B------:R-:W-:Y:S01]  /*1de0*/  IMAD.WIDE R70, R95.reuse, 0x2, R68 ;  /* 0x000000025f467825 */ /* 0x040fe200078e0244 */
[----:B------:R0:W5:Y:S03]  /*1df0*/  @!P2 LDG.E.U16 R22, desc[UR10][R72.64] ;  /* 0x0000000a4816a981 */ /* 0x000166000c1e1500 */
[----:B------:R-:W-:Y:S01]  /*1e00*/  IMAD.WIDE R116, R95, 0x2, R64 ;  /* 0x000000025f747825 */ /* 0x000fe200078e0240 */
[----:B------:R1:W5:Y:S04]  /*1e10*/  @!P2 LDG.E.U16 R39, desc[UR10][R70.64] ;  /* 0x0000000a4627a981 */ /* 0x000368000c1e1500 */
[----:B------:R1:W5:Y:S01]  /*1e20*/  @!P2 LDG.E.U16 R37, desc[UR10][R116.64] ;  /* 0x0000000a7425a981 */ /* 0x000362000c1e1500 */
[----:B0-----:R-:W-:-:S02]  /*1e30*/  IMAD.MOV.U32 R72, RZ, RZ, R114 ;  /* 0x000000ffff487224 */ /* 0x001fc400078e0072 */
[----:B------:R-:W-:Y:S02]  /*1e40*/  IMAD.MOV.U32 R73, RZ, RZ, R105 ;  /* 0x000000ffff497224 */ /* 0x000fe400078e0069 */
[--C-:B-1----:R-:W-:Y:S02]  /*1e50*/  IMAD.MOV.U32 R70, RZ, RZ, R20.reuse ;  /* 0x000000ffff467224 */ /* 0x102fe400078e0014 */
[----:B------:R-:W-:Y:S01]  /*1e60*/  IMAD.MOV.U32 R71, RZ, RZ, R35 ;  /* 0x000000ffff477224 */ /* 0x000fe200078e0023 */
[----:B------:R-:W-:Y:S01]  /*1e70*/  PRMT R20, RZ, 0x7610, R20 ;  /* 0x00007610ff147816 */ /* 0x000fe20000000014 */
[C---:B------:R-:W-:Y:S01]  /*1e80*/  IMAD.WIDE R118, R95.reuse, 0x2, R72 ;  /* 0x000000025f767825 */ /* 0x040fe200078e0248 */
[----:B------:R-:W-:Y:S02]  /*1e90*/  PRMT R114, RZ, 0x7610, R114 ;  /* 0x00007610ff727816 */ /* 0x000fe40000000072 */
[----:B------:R-:W-:Y:S01]  /*1ea0*/  PRMT R35, RZ, 0x7610, R35 ;  /* 0x00007610ff237816 */ /* 0x000fe20000000023 */
[C---:B------:R-:W-:Y:S01]  /*1eb0*/  IMAD.WIDE R116, R95.reuse, 0x2, R74 ;  /* 0x000000025f747825 */ /* 0x040fe200078e024a */
[----:B------:R0:W5:Y:S03]  /*1ec0*/  @!P2 LDG.E.U16 R20, desc[UR10][R118.64] ;  /* 0x0000000a7614a981 */ /* 0x000166000c1e1500 */
[----:B------:R-:W-:Y:S01]  /*1ed0*/  IMAD.WIDE R120, R95, 0x2, R70 ;  /* 0x000000025f787825 */ /* 0x000fe200078e0246 */
[----:B------:R1:W5:Y:S01]  /*1ee0*/  @!P2 LDG.E.U16 R114, desc[UR10][R116.64] ;  /* 0x0000000a7472a981 */ /* 0x000362000c1e1500 */
[----:B------:R-:W-:-:S03]  /*1ef0*/  PRMT R115, RZ, 0x7610, R115 ;  /* 0x00007610ff737816 */ /* 0x000fc60000000073 */
[----:B------:R1:W5:Y:S01]  /*1f00*/  @!P2 LDG.E.U16 R35, desc[UR10][R120.64] ;  /* 0x0000000a7823a981 */ /* 0x000362000c1e1500 */
[----:B0-----:R-:W-:Y:S01]  /*1f10*/  PRMT R118, RZ, 0x7610, R118 ;  /* 0x00007610ff767816 */ /* 0x001fe20000000076 */
[----:B------:R-:W-:Y:S01]  /*1f20*/  IMAD.WIDE R122, R95, 0x2, R76 ;  /* 0x000000025f7a7825 */ /* 0x000fe200078e024c */
[----:B------:R-:W-:-:S03]  /*1f30*/  PRMT R105, RZ, 0x7610, R105 ;  /* 0x00007610ff697816 */ /* 0x000fc60000000069 */
[C---:B-1----:R-:W-:Y:S01]  /*1f40*/  IMAD.WIDE R116, R95.reuse, 0x2, R80 ;  /* 0x000000025f747825 */ /* 0x042fe200078e0250 */
[----:B------:R-:W-:Y:S02]  /*1f50*/  PRMT R125, RZ, 0x7610, R125 ;  /* 0x00007610ff7d7816 */ /* 0x000fe4000000007d */
[----:B------:R-:W-:Y:S01]  /*1f60*/  PRMT R119, RZ, 0x7610, R119 ;  /* 0x00007610ff777816 */ /* 0x000fe20000000077 */
[----:B------:R-:W-:Y:S01]  /*1f70*/  IMAD.WIDE R120, R95, 0x2, R78 ;  /* 0x000000025f787825 */ /* 0x000fe200078e024e */
[----:B------:R0:W5:Y:S01]  /*1f80*/  @!P2 LDG.E.U16 R115, desc[UR10][R116.64] ;  /* 0x0000000a7473a981 */ /* 0x000162000c1e1500 */
[----:B------:R-:W-:-:S03]  /*1f90*/  PRMT R124, RZ, 0x7610, R124 ;  /* 0x00007610ff7c7816 */ /* 0x000fc6000000007c */
[----:B------:R1:W5:Y:S04]  /*1fa0*/  @!P2 LDG.E.U16 R118, desc[UR10][R120.64] ;  /* 0x0000000a7876a981 */ /* 0x000368000c1e1500 */
[----:B------:R1:W5:Y:S01]  /*1fb0*/  @!P2 LDG.E.U16 R105, desc[UR10][R122.64] ;  /* 0x0000000a7a69a981 */ /* 0x000362000c1e1500 */
[----:B0-----:R-:W-:-:S04]  /*1fc0*/  IMAD.WIDE R116, R95, 0x2, R110 ;  /* 0x000000025f747825 */ /* 0x001fc800078e026e */
[C---:B-1----:R-:W-:Y:S01]  /*1fd0*/  IMAD.WIDE R120, R95.reuse, 0x2, R108 ;  /* 0x000000025f787825 */ /* 0x042fe200078e026c */
[----:B------:R0:W5:Y:S03]  /*1fe0*/  @!P2 LDG.E.U16 R125, desc[UR10][R116.64] ;  /* 0x0000000a747da981 */ /* 0x000166000c1e1500 */
[----:B------:R-:W-:Y:S01]  /*1ff0*/  IMAD.WIDE R122, R95, 0x2, R106 ;  /* 0x000000025f7a7825 */ /* 0x000fe200078e026a */
[----:B------:R1:W5:Y:S04]  /*2000*/  @!P2 LDG.E.U16 R119, desc[UR10][R120.64] ;  /* 0x0000000a7877a981 */ /* 0x000368000c1e1500 */
[----:B------:R1:W5:Y:S01]  /*2010*/  @!P2 LDG.E.U16 R124, desc[UR10][R122.64] ;  /* 0x0000000a7a7ca981 */ /* 0x000362000c1e1500 */
[----:B0-----:R-:W-:-:S02]  /*2020*/  IMAD.MOV.U32 R116, RZ, RZ, R24 ;  /* 0x000000ffff747224 */ /* 0x001fc400078e0018 */
[----:B------:R-:W-:Y:S02]  /*2030*/  IMAD.MOV.U32 R117, RZ, RZ, R25 ;  /* 0x000000ffff757224 */ /* 0x000fe400078e0019 */
[----:B-1----:R-:W-:Y:S02]  /*2040*/  IMAD.MOV.U32 R120, RZ, RZ, R32 ;  /* 0x000000ffff787224 */ /* 0x002fe400078e0020 */
[----:B------:R-:W-:Y:S01]  /*2050*/  IMAD.MOV.U32 R121, RZ, RZ, R33 ;  /* 0x000000ffff797224 */ /* 0x000fe200078e0021 */
[----:B------:R-:W-:Y:S01]  /*2060*/  PRMT R123, RZ, 0x7610, R123 ;  /* 0x00007610ff7b7816 */ /* 0x000fe2000000007b */
[----:B------:R-:W-:Y:S01]  /*2070*/  IMAD.WIDE R24, R95, 0x2, R116 ;  /* 0x000000025f187825 */ /* 0x000fe200078e0274 */
[----:B------:R-:W-:-:S03]  /*2080*/  PRMT R122, RZ, 0x7610, R122 ;  /* 0x00007610ff7a7816 */ /* 0x000fc6000000007a */
[----:B------:R-:W-:Y:S01]  /*2090*/  IMAD.WIDE R32, R95, 0x2, R120 ;  /* 0x000000025f207825 */ /* 0x000fe200078e0278 */
[----:B------:R-:W5:Y:S04]  /*20a0*/  @!P2 LDG.E.U16 R123, desc[UR10][R24.64] ;  /* 0x0000000a187ba981 */ /* 0x000f68000c1e1500 */
[----:B------:R-:W5:Y:S01]  /*20b0*/  @!P2 LDG.E.U16 R122, desc[UR10][R32.64] ;  /* 0x0000000a207aa981 */ /* 0x000f62000c1e1500 */
[----:B------:R-:W-:-:S04]  /*20c0*/  UIADD3 UR4, UPT, UPT, UR4, -0x1, URZ ;  /* 0xffffffff04047890 */ /* 0x000fc8000fffe0ff */
[----:B------:R-:W-:Y:S01]  /*20d0*/  UISETP.NE.U32.AND UP0, UPT, UR4, URZ, UPT ;  /* 0x000000ff0400728c */ /* 0x000fe2000bf05070 */
[C---:B------:R-:W-:Y:S01]  /*20e0*/  IMAD.WIDE R120, R101.reuse, 0x2, R120 ;  /* 0x0000000265787825 */ /* 0x040fe200078e0278 */
[----:B--2---:R-:W-:Y:S04]  /*20f0*/  STS.U16 [R102+UR6+0x1000], R27 ;  /* 0x0010001b66007988 */ /* 0x004fe80008000406 */
[----:B----4-:R-:W-:Y:S04]  /*2100*/  STS.U16 [R102+UR6+0x1200], R23 ;  /* 0x0012001766007988 */ /* 0x010fe80008000406 */
[----:B---3--:R-:W-:Y:S04]  /*2110*/  STS.U16 [R102+UR6+0x1400], R21 ;  /* 0x0014001566007988 */ /* 0x008fe80008000406 */
[----:B-----5:R-:W-:Y:S04]  /*2120*/  STS.U16 [R102+UR6+0x1600], R43 ;  /* 0x0016002b66007988 */ /* 0x020fe80008000406 */
[----:B------:R-:W-:Y:S04]  /*2130*/  STS.U16 [R99+UR6+0x1100], R40 ;  /* 0x0011002863007988 */ /* 0x000fe80008000406 */
[----:B------:R-:W-:Y:S04]  /*2140*/  STS.U16 [R99+UR6+0x1300], R38 ;  /* 0x0013002663007988 */ /* 0x000fe80008000406 */
[----:B------:R-:W-:Y:S04]  /*2150*/  STS.U16 [R99+UR6+0x1500], R36 ;  /* 0x0015002463007988 */ /* 0x000fe80008000406 */
[----:B------:R-:W-:Y:S04]  /*2160*/  STS.U16 [R99+UR6+0x1700], R34 ;  /* 0x0017002263007988 */ /* 0x000fe80008000406 */
[----:B------:R-:W-:Y:S04]  /*2170*/  STS.U16 [R102+UR6], R41 ;  /* 0x0000002966007988 */ /* 0x000fe80008000406 */
[----:B------:R-:W-:Y:S04]  /*2180*/  STS.U16 [R102+UR6+0x200], R39 ;  /* 0x0002002766007988 */ /* 0x000fe80008000406 */
        /* <DEDUP_REMOVED lines=13> */
[----:B------:R-:W-:Y:S01]  /*2260*/  STS.U16 [R99+UR6+0xf00], R122 ;  /* 0x000f007a63007988 */ /* 0x000fe20008000406 */
[----:B------:R-:W-:Y:S06]  /*2270*/  BAR.SYNC.DEFER_BLOCKING 0x0 ;  /* 0x0000000000007b1d */ /* 0x000fec0000010000 */
[----:B------:R-:W-:Y:S04]  /*2280*/  LDSM.16.MT88.4 R40, [R90+UR6+0x1000] ;  /* 0x001000065a28783b */ /* 0x000fe80008004200 */
[----:B------:R-:W0:Y:S04]  /*2290*/  LDSM.16.M88.4 R36, [R89] ;  /* 0x000000005924783b */ /* 0x000e280000000200 */
[----:B------:R-:W1:Y:S04]  /*22a0*/  LDSM.16.M88.4 R24, [R89+0x800] ;  /* 0x000800005918783b */ /* 0x000e680000000200 */
[----:B------:R-:W2:Y:S04]  /*22b0*/  LDSM.16.MT88.4 R32, [R92+UR6+0x1000] ;  /* 0x001000065c20783b */ /* 0x000ea80008004200 */
[----:B------:R-:W3:Y:S01]  /*22c0*/  LDSM.16.MT88.4 R20, [R90+UR6+0x1400] ;  /* 0x001400065a14783b */ /* 0x000ee20008004200 */
[C---:B0-----:R-:W-:Y:S08]  /*22d0*/  HMMA.16816.F32 R52, R40.reuse, R36, R52 ;  /* 0x000000242834723c */ /* 0x041ff00000001834 */
[----:B-1----:R-:W-:Y:S01]  /*22e0*/  HMMA.16816.F32 R48, R40, R24, R48 ;  /* 0x000000182830723c */ /* 0x002fe20000001830 */
[----:B------:R-:W0:Y:S07]  /*22f0*/  LDSM.16.MT88.4 R40, [R92+UR6+0x1400] ;  /* 0x001400065c28783b */ /* 0x000e2e0008004200 */
[C---:B--2---:R-:W-:Y:S08]  /*2300*/  HMMA.16816.F32 R44, R32.reuse, R36, R44 ;  /* 0x00000024202c723c */ /* 0x044ff0000000182c */
[----:B------:R-:W-:Y:S01]  /*2310*/  HMMA.16816.F32 R28, R32, R24, R28 ;  /* 0x00000018201c723c */ /* 0x000fe2000000181c */
[----:B------:R-:W-:-:S04]  /*2320*/  IMAD.WIDE R114, R101, 0x2, R72 ;  /* 0x0000000265727825 */ /* 0x000fc800078e0248 */
[----:B------:R-:W-:-:S03]  /*2330*/  IMAD.WIDE R68, R101, 0x2, R68 ;  /* 0x0000000265447825 */ /* 0x000fc600078e0244 */
[----:B---3--:R-:W-:Y:S01]  /*2340*/  HMMA.16816.F32 R52, R20, R38, R52 ;  /* 0x000000261434723c */ /* 0x008fe20000001834 */
[----:B------:R-:W-:-:S04]  /*2350*/  IMAD.WIDE R60, R101, 0x2, R60 ;  /* 0x00000002653c7825 */ /* 0x000fc800078e023c */
[----:B------:R-:W-:-:S03]  /*2360*/  IMAD.WIDE R62, R101, 0x2, R62 ;  /* 0x00000002653e7825 */ /* 0x000fc600078e023e */
[----:B------:R-:W-:Y:S01]  /*2370*/  HMMA.16816.F32 R48, R20, R26, R48 ;  /* 0x0000001a1430723c */ /* 0x000fe20000001830 */
[----:B------:R-:W-:-:S04]  /*2380*/  IMAD.WIDE R20, R101, 0x2, R70 ;  /* 0x0000000265147825 */ /* 0x000fc800078e0246 */
[----:B------:R-:W-:-:S03]  /*2390*/  IMAD.WIDE R22, R101, 0x2, R66 ;  /* 0x0000000265167825 */ /* 0x000fc600078e0242 */
[----:B0-----:R-:W-:Y:S01]  /*23a0*/  HMMA.16816.F32 R44, R40, R38, R44 ;  /* 0x00000026282c723c */ /* 0x001fe2000000182c */
[----:B------:R-:W-:-:S04]  /*23b0*/  IMAD.WIDE R38, R101, 0x2, R64 ;  /* 0x0000000265267825 */ /* 0x000fc800078e0240 */
[----:B------:R-:W-:Y:S02]  /*23c0*/  IMAD.MOV.U32 R105, RZ, RZ, R115 ;  /* 0x000000ffff697224 */ /* 0x000fe400078e0073 */
[C---:B------:R-:W-:Y:S01]  /*23d0*/  IMAD.WIDE R24, R101.reuse, 0x2, R116 ;  /* 0x0000000265187825 */ /* 0x040fe200078e0274 */
[----:B------:R-:W-:Y:S03]  /*23e0*/  HMMA.16816.F32 R28, R40, R26, R28 ;  /* 0x0000001a281c723c */ /* 0x000fe6000000181c */
[----:B------:R-:W-:Y:S01]  /*23f0*/  IMAD.WIDE R110, R101, 0x2, R110 ;  /* 0x00000002656e7825 */ /* 0x000fe200078e026e */
[----:B------:R-:W-:-:S03]  /*2400*/  UIADD3 UR8, UPT, UPT, UR8, -0x20, URZ ;  /* 0xffffffe008087890 */ /* 0x000fc6000fffe0ff */
[----:B------:R-:W-:Y:S02]  /*2410*/  IMAD.MOV.U32 R32, RZ, RZ, R120 ;  /* 0x000000ffff207224 */ /* 0x000fe400078e0078 */
[----:B------:R-:W-:Y:S02]  /*2420*/  IMAD.MOV.U32 R33, RZ, RZ, R121 ;  /* 0x000000ffff217224 */ /* 0x000fe400078e0079 */
[----:B------:R-:W-:-:S04]  /*2430*/  IMAD.WIDE R108, R101, 0x2, R108 ;  /* 0x00000002656c7825 */ /* 0x000fc800078e026c */
[----:B------:R-:W-:-:S04]  /*2440*/  IMAD.WIDE R106, R101, 0x2, R106 ;  /* 0x00000002656a7825 */ /* 0x000fc800078e026a */
[----:B------:R-:W-:-:S04]  /*2450*/  IMAD.WIDE R80, R101, 0x2, R80 ;  /* 0x0000000265507825 */ /* 0x000fc800078e0250 */
[----:B------:R-:W-:-:S04]  /*2460*/  IMAD.WIDE R78, R101, 0x2, R78 ;  /* 0x00000002654e7825 */ /* 0x000fc800078e024e */
[----:B------:R-:W-:-:S04]  /*2470*/  IMAD.WIDE R76, R101, 0x2, R76 ;  /* 0x00000002654c7825 */ /* 0x000fc800078e024c */
[----:B------:R-:W-:-:S04]  /*2480*/  IMAD.WIDE R74, R101, 0x2, R74 ;  /* 0x00000002654a7825 */ /* 0x000fc800078e024a */
[----:B------:R-:W-:Y:S02]  /*2490*/  IMAD.MOV.U32 R35, RZ, RZ, R21 ;  /* 0x000000ffff237224 */ /* 0x000fe400078e0015 */
[----:B------:R-:W-:Y:S02]  /*24a0*/  IMAD.MOV.U32 R70, RZ, RZ, R38 ;  /* 0x000000ffff467224 */ /* 0x000fe400078e0026 */
[----:B------:R-:W-:Y:S02]  /*24b0*/  IMAD.MOV.U32 R37, RZ, RZ, R23 ;  /* 0x000000ffff257224 */ /* 0x000fe400078e0017 */
[----:B------:R-:W-:Y:S02]  /*24c0*/  IMAD.MOV.U32 R42, RZ, RZ, R68 ;  /* 0x000000ffff2a7224 */ /* 0x000fe400078e0044 */
[----:B------:R-:W-:Y:S02]  /*24d0*/  IMAD.MOV.U32 R71, RZ, RZ, R69 ;  /* 0x000000ffff477224 */ /* 0x000fe400078e0045 */
[----:B------:R-:W-:-:S04]  /*24e0*/  IMAD.WIDE R112, R100, 0x2, R112 ;  /* 0x0000000264707825 */ /* 0x000fc800078e0270 */
[----:B------:R-:W-:Y:S02]  /*24f0*/  IMAD.MOV.U32 R26, RZ, RZ, R60 ;  /* 0x000000ffff1a7224 */ /* 0x000fe400078e003c */
[----:B------:R-:W-:Y:S02]  /*2500*/  IMAD.MOV.U32 R41, RZ, RZ, R61 ;  /* 0x000000ffff297224 */ /* 0x000fe400078e003d */
[----:B------:R-:W-:Y:S02]  /*2510*/  IMAD.MOV.U32 R34, RZ, RZ, R62 ;  /* 0x000000ffff227224 */ /* 0x000fe400078e003e */
[----:B------:R-:W-:Y:S01]  /*2520*/  IMAD.MOV.U32 R115, RZ, RZ, R63 ;  /* 0x000000ffff737224 */ /* 0x000fe200078e003f */
[----:B------:R-:W-:Y:S06]  /*2530*/  BRA.U UP0, `(.L_x_2) ;  /* 0xfffffff500507547 */ /* 0x000fec000b83ffff */
[----:B------:R-:W-:Y:S02]  /*2540*/  F2FP.F16.F32.PACK_AB R31, R31, R47 ;  /* 0x0000002f1f1f723e */ /* 0x000fe400000000ff */
[----:B------:R-:W-:Y:S02]  /*2550*/  F2FP.F16.F32.PACK_AB R30, R30, R46 ;  /* 0x0000002e1e1e723e */ /* 0x000fe400000000ff */
[----:B------:R-:W-:Y:S02]  /*2560*/  F2FP.F16.F32.PACK_AB R29, R29, R45 ;  /* 0x0000002d1d1d723e */ /* 0x000fe400000000ff */
[----:B------:R-:W-:Y:S02]  /*2570*/  F2FP.F16.F32.PACK_AB R28, R28, R44 ;  /* 0x0000002c1c1c723e */ /* 0x000fe400000000ff */
[----:B------:R-:W-:Y:S02]  /*2580*/  F2FP.F16.F32.PACK_AB R51, R51, R55 ;  /* 0x000000373333723e */ /* 0x000fe400000000ff */
[----:B------:R-:W-:-:S02]  /*2590*/  F2FP.F16.F32.PACK_AB R50, R50, R54 ;  /* 0x000000363232723e */ /* 0x000fc400000000ff */
[----:B------:R-:W-:Y:S02]  /*25a0*/  F2FP.F16.F32.PACK_AB R49, R49, R53 ;  /* 0x000000353131723e */ /* 0x000fe400000000ff */
[----:B------:R-:W-:-:S07]  /*25b0*/  F2FP.F16.F32.PACK_AB R48, R48, R52 ;  /* 0x000000343030723e */ /* 0x000fce00000000ff */
.L_x_1:
[----:B------:R-:W0:Y:S01]  /*25c0*/  S2R R3, SR_TID.X ;  /* 0x0000000000037919 */ /* 0x000e220000002100 */
[----:B------:R-:W1:Y:S01]  /*25d0*/  S2UR UR5, SR_CgaCtaId ;  /* 0x00000000000579c3 */ /* 0x000e620000008800 */
[----:B------:R-:W-:Y:S01]  /*25e0*/  LOP3.LUT R85, R85, 0x3c, RZ, 0xc0, !PT ;  /* 0x0000003c55557812 */ /* 0x000fe200078ec0ff */
[----:B------:R-:W-:-:S06]  /*25f0*/  UMOV UR4, 0x400 ;  /* 0x0000040000047882 */ /* 0x000fcc0000000000 */
[----:B------:R-:W-:Y:S01]  /*2600*/  BAR.SYNC.DEFER_BLOCKING 0x0 ;  /* 0x0000000000007b1d */ /* 0x000fe20000010000 */
[----:B------:R-:W-:-:S07]  /*2610*/  LOP3.LUT R86, R86, 0x40, RZ, 0xc0, !PT ;  /* 0x0000004056567812 */ /* 0x000fce00078ec0ff */
[----:B------:R-:W2:Y:S01]  /*2620*/  LDC R27, c[0x0][0x3b8] ;  /* 0x0000ee00ff1b7b82 */ /* 0x000ea20000000800 */
[----:B------:R-:W3:Y:S01]  /*2630*/  LDCU.128 UR12, c[0x0][0x390] ;  /* 0x00007200ff0c77ac */ /* 0x000ee20008000c00 */
[----:B-1----:R-:W-:Y:S01]  /*2640*/  ULEA UR4, UR5, UR4, 0x18 ;  /* 0x0000000405047291 */ /* 0x002fe2000f8ec0ff */
[----:B------:R-:W1:Y:S01]  /*2650*/  LDCU UR5, c[0x0][0x3b4] ;  /* 0x00007680ff0577ac */ /* 0x000e620008000800 */
[----:B---3--:R-:W-:Y:S02]  /*2660*/  ISETP.GE.AND P0, PT, R84, UR14, PT ;  /* 0x0000000e54007c0c */ /* 0x008fe4000bf06270 */
[C---:B0-----:R-:W-:Y:S02]  /*2670*/  LOP3.LUT R0, R3.reuse, 0x60, RZ, 0xc0, !PT ;  /* 0x0000006003007812 */ /* 0x041fe400078ec0ff */
[----:B------:R-:W-:Y:S01]  /*2680*/  SHF.R.S32.HI R2, RZ, 0x3, R3 ;  /* 0x00000003ff027819 */ /* 0x000fe20000011403 */
[CC--:B--2---:R-:W-:Y:S01]  /*2690*/  IMAD R20, R10.reuse, R27.reuse, RZ ;  /* 0x0000001b0a147224 */ /* 0x0c4fe200078e02ff */
[----:B------:R-:W-:Y:S01]  /*26a0*/  ISETP.LT.AND P4, PT, R10, UR15, !P0 ;  /* 0x0000000f0a007c0c */ /* 0x000fe2000c781270 */
[----:B------:R-:W-:Y:S01]  /*26b0*/  IMAD R85, R0, 0x8, R85 ;  /* 0x0000000800557824 */ /* 0x000fe200078e0255 */
[----:B------:R-:W-:Y:S01]  /*26c0*/  SHF.R.S32.HI R0, RZ, 0x4, R3 ;  /* 0x00000004ff007819 */ /* 0x000fe20000011403 */
[----:B------:R-:W-:Y:S01]  /*26d0*/  IMAD.SHL.U32 R3, R3, 0x4, RZ ;  /* 0x0000000403037824 */ /* 0x000fe200078e00ff */
[----:B------:R-:W-:Y:S01]  /*26e0*/  SGXT R2, R2, 0x1 ;  /* 0x000000010202781a */ /* 0x000fe20000000200 */
[----:B------:R-:W-:Y:S01]  /*26f0*/  IMAD.IADD R85, R86, 0x1, R85 ;  /* 0x0000000156557824 */ /* 0x000fe200078e0255 */
[----:B------:R-:W-:Y:S01]  /*2700*/  SGXT R0, R0, 0x1 ;  /* 0x000000010000781a */ /* 0x000fe20000000200 */
[----:B------:R-:W-:Y:S01]  /*2710*/  IMAD R9, R13, R27, RZ ;  /* 0x0000001b0d097224 */ /* 0x000fe200078e02ff */
[----:B------:R-:W-:-:S02]  /*2720*/  LOP3.LUT R5, R2, 0x440, RZ, 0xc0, !PT ;  /* 0x0000044002057812 */ /* 0x000fc400078ec0ff */
[----:B------:R-:W-:Y:S01]  /*2730*/  LOP3.LUT R2, R0, 0x804, RZ, 0xc0, !PT ;  /* 0x0000080400027812 */ /* 0x000fe200078ec0ff */
[----:B------:R-:W-:Y:S01]  /*2740*/  STS [R85+UR4], R48 ;  /* 0x0000003055007988 */ /* 0x000fe20008000804 */
[C---:B------:R-:W-:Y:S02]  /*2750*/  LOP3.LUT R0, R85.reuse, 0x40, RZ, 0x3c, !PT ;  /* 0x0000004055007812 */ /* 0x040fe400078e3cff */
[----:B------:R-:W-:Y:S01]  /*2760*/  LOP3.LUT R4, R2, 0x80, R3, 0xf8, !PT ;  /* 0x0000008002047812 */ /* 0x000fe200078ef803 */
[----:B------:R-:W-:Y:S01]  /*2770*/  STS [R85+UR4+0x80], R49 ;  /* 0x0000803155007988 */ /* 0x000fe20008000804 */
[C---:B------:R-:W-:Y:S02]  /*2780*/  LOP3.LUT R2, R85.reuse, 0x4, RZ, 0x3c, !PT ;  /* 0x0000000455027812 */ /* 0x040fe400078e3cff */
[----:B------:R-:W-:Y:S01]  /*2790*/  LOP3.LUT R3, R85, 0x44, RZ, 0x3c, !PT ;  /* 0x0000004455037812 */ /* 0x000fe200078e3cff */
[----:B------:R-:W-:Y:S01]  /*27a0*/  STS [R0+UR4+0x400], R50 ;  /* 0x0004003200007988 */ /* 0x000fe20008000804 */
[----:B------:R-:W-:-:S02]  /*27b0*/  LOP3.LUT R5, R5, 0x38, R88, 0xf8, !PT ;  /* 0x0000003805057812 */ /* 0x000fc400078ef858 */
[----:B------:R-:W-:Y:S01]  /*27c0*/  ISETP.LT.AND P3, PT, R11, UR15, !P0 ;  /* 0x0000000f0b007c0c */ /* 0x000fe2000c761270 */
[----:B------:R1:W-:Y:S01]  /*27d0*/  STS [R0+UR4+0x480], R51 ;  /* 0x0004803300007988 */ /* 0x0003e20008000804 */
[----:B------:R-:W-:-:S03]  /*27e0*/  LOP3.LUT R87, R4, R5, R87, 0xf6, !PT ;  /* 0x0000000504577212 */ /* 0x000fc600078ef657 */
[----:B------:R-:W-:Y:S01]  /*27f0*/  STS [R2+UR4+0x800], R28 ;  /* 0x0008001c02007988 */ /* 0x000fe20008000804 */
[----:B------:R-:W-:-:S03]  /*2800*/  LOP3.LUT R21, R87, 0x4, RZ, 0x3c, !PT ;  /* 0x0000000457157812 */ /* 0x000fc600078e3cff */
[----:B------:R0:W-:Y:S01]  /*2810*/  STS [R2+UR4+0x880], R29 ;  /* 0x0008801d02007988 */ /* 0x0001e20008000804 */
[----:B-1----:R-:W-:-:S03]  /*2820*/  IMAD R0, R84, UR5, RZ ;  /* 0x0000000554007c24 */ /* 0x002fc6000f8e02ff */
[----:B------:R-:W-:Y:S02]  /*2830*/  STS [R3+UR4+0xc00], R30 ;  /* 0x000c001e03007988 */ /* 0x000fe40008000804 */
[C---:B------:R-:W-:Y:S02]  /*2840*/  LEA R23, P1, R0.reuse, UR12, 0x1 ;  /* 0x0000000c00177c11 */ /* 0x040fe4000f8208ff */
[----:B------:R1:W-:Y:S02]  /*2850*/  STS [R3+UR4+0xc80], R31 ;  /* 0x000c801f03007988 */ /* 0x0003e40008000804 */
[----:B------:R-:W-:Y:S01]  /*2860*/  LEA.HI.X.SX32 R25, R0, UR13, 0x1, P1 ;  /* 0x0000000d00197c11 */ /* 0x000fe200088f0eff */
[----:B------:R-:W-:Y:S01]  /*2870*/  BAR.SYNC.DEFER_BLOCKING 0x0 ;  /* 0x0000000000007b1d */ /* 0x000fe20000010000 */
[----:B0-----:R-:W-:Y:S01]  /*2880*/  LEA R2, P2, R20, R23, 0x1 ;  /* 0x0000001714027211 */ /* 0x001fe200078408ff */
[----:B------:R-:W-:Y:S01]  /*2890*/  IMAD R0, R11, R27, RZ ;  /* 0x0000001b0b007224 */ /* 0x000fe200078e02ff */
[----:B------:R-:W-:-:S02]  /*28a0*/  ISETP.LT.AND P1, PT, R18, UR15, !P0 ;  /* 0x0000000f12007c0c */ /* 0x000fc4000c721270 */
[----:B-1----:R-:W-:Y:S01]  /*28b0*/  LEA.HI.X.SX32 R3, R20, R25, 0x1, P2 ;  /* 0x0000001914037211 */ /* 0x002fe200010f0eff */
[----:B------:R-:W-:Y:S01]  /*28c0*/  IMAD R20, R27, 0x20, R20 ;  /* 0x000000201b147824 */ /* 0x000fe200078e0214 */
[C---:B------:R-:W-:Y:S01]  /*28d0*/  ISETP.LT.AND P2, PT, R12.reuse, UR15, !P0 ;  /* 0x0000000f0c007c0c */ /* 0x040fe2000c741270 */
[----:B------:R-:W-:Y:S01]  /*28e0*/  IMAD R12, R12, R27, RZ ;  /* 0x0000001b0c0c7224 */ /* 0x000fe200078e02ff */
[----:B------:R-:W-:-:S04]  /*28f0*/  LEA R4, P6, R0, R23, 0x1 ;  /* 0x0000001700047211 */ /* 0x000fc800078c08ff */
[----:B------:R-:W-:Y:S02]  /*2900*/  LEA R6, P5, R12, R23, 0x1 ;  /* 0x000000170c067211 */ /* 0x000fe400078a08ff */
[-C--:B------:R-:W-:Y:S01]  /*2910*/  LEA.HI.X.SX32 R5, R0, R25.reuse, 0x1, P6 ;  /* 0x0000001900057211 */ /* 0x080fe200030f0eff */
[----:B------:R-:W-:Y:S01]  /*2920*/  IMAD R0, R27, 0x4, R20 ;  /* 0x000000041b007824 */ /* 0x000fe200078e0214 */
[----:B------:R-:W-:Y:S02]  /*2930*/  LEA.HI.X.SX32 R7, R12, R25, 0x1, P5 ;  /* 0x000000190c077211 */ /* 0x000fe400028f0eff */
[C---:B------:R-:W-:Y:S01]  /*2940*/  ISETP.LT.AND P5, PT, R14.reuse, UR15, !P0 ;  /* 0x0000000f0e007c0c */ /* 0x040fe2000c7a1270 */
[----:B------:R-:W-:Y:S01]  /*2950*/  IMAD R14, R14, R27, RZ ;  /* 0x0000001b0e0e7224 */ /* 0x000fe200078e02ff */
[C---:B------:R-:W-:Y:S01]  /*2960*/  LEA R8, P6, R9.reuse, R23, 0x1 ;  /* 0x0000001709087211 */ /* 0x040fe200078c08ff */
[----:B------:R-:W0:Y:S03]  /*2970*/  LDS R33, [R87+UR4] ;  /* 0x0000000457217984 */ /* 0x000e260008000800 */
[----:B------:R-:W-:Y:S01]  /*2980*/  LEA.HI.X.SX32 R9, R9, R25, 0x1, P6 ;  /* 0x0000001909097211 */ /* 0x000fe200030f0eff */
[----:B------:R-:W1:Y:S04]  /*2990*/  LDS R37, [R21+UR4] ;  /* 0x0000000415257984 */ /* 0x000e680008000800 */
[----:B------:R-:W2:Y:S04]  /*29a0*/  LDS R35, [R87+UR4+0x100] ;  /* 0x0001000457237984 */ /* 0x000ea80008000800 */
[----:B------:R-:W3:Y:S04]  /*29b0*/  LDS R39, [R21+UR4+0x100] ;  /* 0x0001000415277984 */ /* 0x000ee80008000800 */
[----:B------:R-:W4:Y:S04]  /*29c0*/  LDS R29, [R87+UR4+0x200] ;  /* 0x00020004571d7984 */ /* 0x000f280008000800 */
[----:B------:R-:W5:Y:S04]  /*29d0*/  LDS R41, [R21+UR4+0x200] ;  /* 0x0002000415297984 */ /* 0x000f680008000800 */
[----:B------:R-:W5:Y:S04]  /*29e0*/  LDS R31, [R87+UR4+0x300] ;  /* 0x00030004571f7984 */ /* 0x000f680008000800 */
[----:B------:R-:W5:Y:S04]  /*29f0*/  LDS R21, [R21+UR4+0x300] ;  /* 0x0003000415157984 */ /* 0x000f680008000800 */
[----:B0-----:R0:W-:Y:S01]  /*2a00*/  @P4 STG.E.U16 desc[UR10][R2.64], R33 ;  /* 0x0000002102004986 */ /* 0x0011e2000c10150a */
[----:B------:R-:W-:-:S03]  /*2a10*/  ISETP.LT.AND P4, PT, R13, UR15, !P0 ;  /* 0x0000000f0d007c0c */ /* 0x000fc6000c781270 */
[----:B-1----:R-:W-:Y:S04]  /*2a20*/  @P3 STG.E.U16 desc[UR10][R4.64], R37 ;  /* 0x0000002504003986 */ /* 0x002fe8000c10150a */
[----:B--2---:R1:W-:Y:S01]  /*2a30*/  @P2 STG.E.U16 desc[UR10][R6.64], R35 ;  /* 0x0000002306002986 */ /* 0x0043e2000c10150a */
[C---:B------:R-:W-:Y:S01]  /*2a40*/  ISETP.LT.AND P2, PT, R15.reuse, UR15, !P0 ;  /* 0x0000000f0f007c0c */ /* 0x040fe2000c741270 */
[----:B------:R-:W-:Y:S01]  /*2a50*/  IMAD R15, R15, R27, RZ ;  /* 0x0000001b0f0f7224 */ /* 0x000fe200078e02ff */
[----:B0-----:R-:W-:-:S03]  /*2a60*/  LEA R2, P3, R14, R23, 0x1 ;  /* 0x000000170e027211 */ /* 0x001fc600078608ff */
[----:B---3--:R-:W-:Y:S01]  /*2a70*/  @P4 STG.E.U16 desc[UR10][R8.64], R39 ;  /* 0x0000002708004986 */ /* 0x008fe2000c10150a */
[----:B------:R-:W-:Y:S02]  /*2a80*/  LEA R10, P6, R15, R23, 0x1 ;  /* 0x000000170f0a7211 */ /* 0x000fe400078c08ff */
[----:B------:R-:W-:Y:S02]  /*2a90*/  LEA.HI.X.SX32 R3, R14, R25, 0x1, P3 ;  /* 0x000000190e037211 */ /* 0x000fe400018f0eff */
[C---:B------:R-:W-:Y:S01]  /*2aa0*/  ISETP.LT.AND P3, PT, R17.reuse, UR15, !P0 ;  /* 0x0000000f11007c0c */ /* 0x040fe2000c761270 */
[----:B------:R-:W-:Y:S01]  /*2ab0*/  IMAD R17, R17, R27, RZ ;  /* 0x0000001b11117224 */ /* 0x000fe200078e02ff */
[----:B------:R-:W-:Y:S01]  /*2ac0*/  LEA.HI.X.SX32 R11, R15, R25, 0x1, P6 ;  /* 0x000000190f0b7211 */ /* 0x000fe200030f0eff */
[----:B----4-:R0:W-:Y:S01]  /*2ad0*/  @P5 STG.E.U16 desc[UR10][R2.64], R29 ;  /* 0x0000001d02005986 */ /* 0x0101e2000c10150a */
[C---:B------:R-:W-:Y:S01]  /*2ae0*/  ISETP.LT.AND P4, PT, R16.reuse, UR15, !P0 ;  /* 0x0000000f10007c0c */ /* 0x040fe2000c781270 */
[----:B------:R-:W-:Y:S01]  /*2af0*/  IMAD R16, R16, R27, RZ ;  /* 0x0000001b10107224 */ /* 0x000fe200078e02ff */
[----:B-1----:R-:W-:Y:S01]  /*2b00*/  LEA R6, P6, R17, R23, 0x1 ;  /* 0x0000001711067211 */ /* 0x002fe200078c08ff */
[----:B-----5:R1:W-:Y:S01]  /*2b10*/  @P2 STG.E.U16 desc[UR10][R10.64], R41 ;  /* 0x000000290a002986 */ /* 0x0203e2000c10150a */
[----:B------:R-:W-:-:S02]  /*2b20*/  ISETP.LT.AND P2, PT, R19, UR15, !P0 ;  /* 0x0000000f13007c0c */ /* 0x000fc4000c741270 */
[----:B------:R-:W-:Y:S02]  /*2b30*/  LEA.HI.X.SX32 R7, R17, R25, 0x1, P6 ;  /* 0x0000001911077211 */ /* 0x000fe400030f0eff */
[-C--:B------:R-:W-:Y:S02]  /*2b40*/  LEA R4, P5, R16, R23.reuse, 0x1 ;  /* 0x0000001710047211 */ /* 0x080fe400078a08ff */
[----:B------:R-:W-:Y:S02]  /*2b50*/  PRMT R33, R33, 0x7632, R33 ;  /* 0x0000763221217816 */ /* 0x000fe40000000021 */
[----:B0-----:R-:W-:Y:S02]  /*2b60*/  LEA R2, P6, R20, R23, 0x1 ;  /* 0x0000001714027211 */ /* 0x001fe400078c08ff */
[-C--:B------:R-:W-:Y:S01]  /*2b70*/  LEA.HI.X.SX32 R5, R16, R25.reuse, 0x1, P5 ;  /* 0x0000001910057211 */ /* 0x080fe200028f0eff */
[----:B-1----:R-:W-:Y:S01]  /*2b80*/  IMAD R11, R27, 0x4, R0 ;  /* 0x000000041b0b7824 */ /* 0x002fe200078e0200 */
[----:B------:R-:W-:-:S02]  /*2b90*/  LEA.HI.X.SX32 R3, R20, R25, 0x1, P6 ;  /* 0x0000001914037211 */ /* 0x000fc400030f0eff */
[C---:B------:R-:W-:Y:S01]  /*2ba0*/  LEA R8, P6, R0.reuse, R23, 0x1 ;  /* 0x0000001700087211 */ /* 0x040fe200078c08ff */
[----:B------:R0:W-:Y:S01]  /*2bb0*/  @P4 STG.E.U16 desc[UR10][R4.64], R31 ;  /* 0x0000001f04004986 */ /* 0x0001e2000c10150a */
[----:B------:R-:W-:Y:S02]  /*2bc0*/  PRMT R37, R37, 0x7632, R37 ;  /* 0x0000763225257816 */ /* 0x000fe40000000025 */
[----:B------:R-:W-:Y:S01]  /*2bd0*/  LEA.HI.X.SX32 R9, R0, R25, 0x1, P6 ;  /* 0x0000001900097211 */ /* 0x000fe200030f0eff */
[C---:B------:R-:W-:Y:S01]  /*2be0*/  IMAD R0, R27.reuse, 0x4, R11 ;  /* 0x000000041b007824 */ /* 0x040fe200078e020b */
[----:B------:R1:W-:Y:S01]  /*2bf0*/  @P3 STG.E.U16 desc[UR10][R6.64], R21 ;  /* 0x0000001506003986 */ /* 0x0003e2000c10150a */
[----:B------:R-:W-:Y:S02]  /*2c00*/  ISETP.LT.AND P5, PT, R56, UR15, !P0 ;  /* 0x0000000f38007c0c */ /* 0x000fe4000c7a1270 */
[----:B------:R-:W-:Y:S01]  /*2c10*/  IMAD R12, R27, 0x4, R0 ;  /* 0x000000041b0c7824 */ /* 0x000fe200078e0200 */
[----:B------:R2:W-:Y:S01]  /*2c20*/  @P1 STG.E.U16 desc[UR10][R2.64], R33 ;  /* 0x0000002102001986 */ /* 0x0005e2000c10150a */
[----:B------:R-:W-:-:S02]  /*2c30*/  ISETP.LT.AND P4, PT, R57, UR15, !P0 ;  /* 0x0000000f39007c0c */ /* 0x000fc4000c781270 */
[-C--:B0-----:R-:W-:Y:S01]  /*2c40*/  LEA R4, P1, R11, R23.reuse, 0x1 ;  /* 0x000000170b047211 */ /* 0x081fe200078208ff */
[C---:B------:R-:W-:Y:S01]  /*2c50*/  IMAD R13, R27.reuse, 0x4, R12 ;  /* 0x000000041b0d7824 */ /* 0x040fe200078e020c */
[----:B------:R0:W-:Y:S01]  /*2c60*/  @P2 STG.E.U16 desc[UR10][R8.64], R37 ;  /* 0x0000002508002986 */ /* 0x0001e2000c10150a */
[----:B------:R-:W-:Y:S02]  /*2c70*/  ISETP.LT.AND P3, PT, R58, UR15, !P0 ;  /* 0x0000000f3a007c0c */ /* 0x000fe4000c761270 */
[C---:B-1----:R-:W-:Y:S01]  /*2c80*/  LEA R6, P2, R0.reuse, R23, 0x1 ;  /* 0x0000001700067211 */ /* 0x042fe200078408ff */
[----:B------:R-:W-:Y:S01]  /*2c90*/  IMAD R14, R27, 0x4, R13 ;  /* 0x000000041b0e7824 */ /* 0x000fe200078e020d */
[----:B------:R-:W-:Y:S02]  /*2ca0*/  LEA.HI.X.SX32 R5, R11, R25, 0x1, P1 ;  /* 0x000000190b057211 */ /* 0x000fe400008f0eff */
[----:B--2---:R-:W-:Y:S02]  /*2cb0*/  LEA R2, P1, R13, R23, 0x1 ;  /* 0x000000170d027211 */ /* 0x004fe400078208ff */
[----:B------:R-:W-:Y:S01]  /*2cc0*/  LEA.HI.X.SX32 R7, R0, R25, 0x1, P2 ;  /* 0x0000001900077211 */ /* 0x000fe200010f0eff */
[----:B------:R-:W-:Y:S01]  /*2cd0*/  IMAD R0, R27, 0x4, R14 ;  /* 0x000000041b007824 */ /* 0x000fe200078e020e */
[----:B------:R-:W-:-:S02]  /*2ce0*/  LEA R10, P6, R12, R23, 0x1 ;  /* 0x000000170c0a7211 */ /* 0x000fc400078c08ff */
[----:B------:R-:W-:Y:S02]  /*2cf0*/  ISETP.LT.AND P2, PT, R59, UR15, !P0 ;  /* 0x0000000f3b007c0c */ /* 0x000fe4000c741270 */
[-C--:B------:R-:W-:Y:S02]  /*2d00*/  LEA.HI.X.SX32 R3, R13, R25.reuse, 0x1, P1 ;  /* 0x000000190d037211 */ /* 0x080fe400008f0eff */
[----:B------:R-:W-:Y:S02]  /*2d10*/  ISETP.LT.AND P1, PT, R82, UR15, !P0 ;  /* 0x0000000f52007c0c */ /* 0x000fe4000c721270 */
[----:B------:R-:W-:Y:S02]  /*2d20*/  PRMT R35, R35, 0x7632, R35 ;  /* 0x0000763223237816 */ /* 0x000fe40000000023 */
[----:B------:R-:W-:Y:S02]  /*2d30*/  ISETP.LT.AND P0, PT, R83, UR15, !P0 ;  /* 0x0000000f53007c0c */ /* 0x000fe4000c701270 */
[----:B------:R-:W-:Y:S01]  /*2d40*/  LEA.HI.X.SX32 R11, R12, R25, 0x1, P6 ;  /* 0x000000190c0b7211 */ /* 0x000fe200030f0eff */
[----:B------:R1:W-:Y:S01]  /*2d50*/  @P5 STG.E.U16 desc[UR10][R4.64], R35 ;  /* 0x0000002304005986 */ /* 0x0003e2000c10150a */
[----:B------:R-:W-:-:S02]  /*2d60*/  LEA R12, P6, R14, R23, 0x1 ;  /* 0x000000170e0c7211 */ /* 0x000fc400078c08ff */
[----:B------:R-:W-:Y:S02]  /*2d70*/  PRMT R39, R39, 0x7632, R39 ;  /* 0x0000763227277816 */ /* 0x000fe40000000027 */
[----:B------:R-:W-:Y:S02]  /*2d80*/  PRMT R41, R41, 0x7632, R41 ;  /* 0x0000763229297816 */ /* 0x000fe40000000029 */
[----:B------:R-:W-:Y:S01]  /*2d90*/  LEA.HI.X.SX32 R13, R14, R25, 0x1, P6 ;  /* 0x000000190e0d7211 */ /* 0x000fe200030f0eff */
[----:B------:R2:W-:Y:S01]  /*2da0*/  @P4 STG.E.U16 desc[UR10][R6.64], R39 ;  /* 0x0000002706004986 */ /* 0x0005e2000c10150a */
[----:B------:R-:W-:Y:S02]  /*2db0*/  PRMT R31, R31, 0x7632, R31 ;  /* 0x000076321f1f7816 */ /* 0x000fe4000000001f */
[----:B0-----:R-:W-:Y:S02]  /*2dc0*/  LEA R8, P6, R0, R23, 0x1 ;  /* 0x0000001700087211 */ /* 0x001fe400078c08ff */
[----:B-1----:R-:W-:-:S02]  /*2dd0*/  PRMT R5, R29, 0x7632, R5 ;  /* 0x000076321d057816 */ /* 0x002fc40000000005 */
[----:B------:R-:W-:-:S03]  /*2de0*/  LEA.HI.X.SX32 R9, R0, R25, 0x1, P6 ;  /* 0x0000001900097211 */ /* 0x000fc600030f0eff */
[----:B------:R2:W-:Y:S04]  /*2df0*/  @P3 STG.E.U16 desc[UR10][R10.64], R5 ;  /* 0x000000050a003986 */ /* 0x0005e8000c10150a */
[----:B------:R2:W-:Y:S04]  /*2e00*/  @P2 STG.E.U16 desc[UR10][R2.64], R41 ;  /* 0x0000002902002986 */ /* 0x0005e8000c10150a */
[----:B------:R2:W-:Y:S01]  /*2e10*/  @P1 STG.E.U16 desc[UR10][R12.64], R31 ;  /* 0x0000001f0c001986 */ /* 0x0005e2000c10150a */
[----:B------:R-:W-:Y:S05]  /*2e20*/  @!P0 EXIT ;  /* 0x000000000000894d */ /* 0x000fea0003800000 */
[----:B------:R-:W-:-:S05]  /*2e30*/  PRMT R4, R21, 0x7632, R4 ;  /* 0x0000763215047816 */ /* 0x000fca0000000004 */
[----:B------:R-:W-:Y:S01]  /*2e40*/  STG.E.U16 desc[UR10][R8.64], R4 ;  /* 0x0000000408007986 */ /* 0x000fe2000c10150a */
[----:B------:R-:W-:Y:S05]  /*2e50*/  EXIT ;  /* 0x000000000000794d */ /* 0x000fea0003800000 */
.L_x_3:
[----:B------:R-:W-:-:S00]  /*2e60*/  BRA `(.L_x_3) ;  /* 0xfffffffc00fc7947 */ /* 0x000fc0000383ffff */
[----:B------:R-:W-:-:S00]  /*2e70*/  NOP ;  /* 0x0000000000007918 */ /* 0x000fc00000000000 */
        /* <DEDUP_REMOVED lines=8> */
.L_x_4:


//--------------------- .nv.shared.matmul_kernel  --------------------------
	.section	.nv.shared.matmul_kernel,"aw",@nobits
	.sectionflags	@""
	.align	16
	.zero		1024


//--------------------- .nv.shared.reserved.0     --------------------------
	.section	.nv.shared.reserved.0,"aw",@nobits
	.weak		__nv_reservedSMEM_offset_0_alias
	.size		__nv_reservedSMEM_offset_0_alias, 0, 64
	.other		__nv_reservedSMEM_offset_0_alias,@"STO_CUDA_RESERVED_SHARED STV_DEFAULT"
__nv_reservedSMEM_offset_0_alias:
	.zero		0
	.zero		64


//--------------------- .nv.constant0.matmul_kernel --------------------------
	.section	.nv.constant0.matmul_kernel,"a",@progbits
	.sectionflags	@""
	.align	4
.nv.constant0.matmul_kernel:
	.zero		976


//--------------------- SYMBOLS --------------------------

	.type		.nv.reservedSmem.offset0,@object
	.size		.nv.reservedSmem.offset0,0x4
	.type		.nv.reservedSmem.cap,@object
	.size		.nv.reservedSmem.cap,0x4
